//
// Generated by NVIDIA NVVM Compiler
//
// Compiler Build ID: CL-36424714
// Cuda compilation tools, release 13.0, V13.0.88
// Based on NVVM 20.0.0
//

.version 9.0
.target sm_100
.address_size 64

	// .globl	_Z18depthToCloudKernelPKtPKhP11PointXYZRGBiiffff

.visible .entry _Z18depthToCloudKernelPKtPKhP11PointXYZRGBiiffff(
	.param .u64 .ptr .align 1 _Z18depthToCloudKernelPKtPKhP11PointXYZRGBiiffff_param_0,
	.param .u64 .ptr .align 1 _Z18depthToCloudKernelPKtPKhP11PointXYZRGBiiffff_param_1,
	.param .u64 .ptr .align 1 _Z18depthToCloudKernelPKtPKhP11PointXYZRGBiiffff_param_2,
	.param .u32 _Z18depthToCloudKernelPKtPKhP11PointXYZRGBiiffff_param_3,
	.param .u32 _Z18depthToCloudKernelPKtPKhP11PointXYZRGBiiffff_param_4,
	.param .f32 _Z18depthToCloudKernelPKtPKhP11PointXYZRGBiiffff_param_5,
	.param .f32 _Z18depthToCloudKernelPKtPKhP11PointXYZRGBiiffff_param_6,
	.param .f32 _Z18depthToCloudKernelPKtPKhP11PointXYZRGBiiffff_param_7,
	.param .f32 _Z18depthToCloudKernelPKtPKhP11PointXYZRGBiiffff_param_8
)
{
	.reg .pred 	%p<5>;
	.reg .b16 	%rs<5>;
	.reg .b32 	%r<22>;
	.reg .b32 	%f<16>;
	.reg .b64 	%rd<15>;

	ld.param.u64 	%rd2, [_Z18depthToCloudKernelPKtPKhP11PointXYZRGBiiffff_param_0];
	ld.param.u64 	%rd3, [_Z18depthToCloudKernelPKtPKhP11PointXYZRGBiiffff_param_1];
	ld.param.u64 	%rd4, [_Z18depthToCloudKernelPKtPKhP11PointXYZRGBiiffff_param_2];
	ld.param.u32 	%r4, [_Z18depthToCloudKernelPKtPKhP11PointXYZRGBiiffff_param_3];
	ld.param.u32 	%r5, [_Z18depthToCloudKernelPKtPKhP11PointXYZRGBiiffff_param_4];
	ld.param.f32 	%f1, [_Z18depthToCloudKernelPKtPKhP11PointXYZRGBiiffff_param_5];
	ld.param.f32 	%f2, [_Z18depthToCloudKernelPKtPKhP11PointXYZRGBiiffff_param_6];
	ld.param.f32 	%f3, [_Z18depthToCloudKernelPKtPKhP11PointXYZRGBiiffff_param_7];
	ld.param.f32 	%f4, [_Z18depthToCloudKernelPKtPKhP11PointXYZRGBiiffff_param_8];
	cvta.to.global.u64 	%rd1, %rd4;
	mov.u32 	%r7, %ctaid.x;
	mov.u32 	%r8, %ntid.x;
	mov.u32 	%r9, %tid.x;
	mad.lo.s32 	%r1, %r7, %r8, %r9;
	mov.u32 	%r10, %ctaid.y;
	mov.u32 	%r11, %ntid.y;
	mov.u32 	%r12, %tid.y;
	mad.lo.s32 	%r13, %r10, %r11, %r12;
	setp.ge.s32 	%p1, %r1, %r4;
	setp.ge.s32 	%p2, %r13, %r5;
	or.pred  	%p3, %p1, %p2;
	@%p3 bra 	$L__BB0_4;
	cvta.to.global.u64 	%rd5, %rd2;
	mad.lo.s32 	%r3, %r4, %r13, %r1;
	mul.wide.s32 	%rd6, %r3, 2;
	add.s64 	%rd7, %rd5, %rd6;
	ld.global.nc.u16 	%rs1, [%rd7];
	setp.ne.s16 	%p4, %rs1, 0;
	@%p4 bra 	$L__BB0_3;
	mul.wide.s32 	%rd13, %r3, 16;
	add.s64 	%rd14, %rd1, %rd13;
	mov.f32 	%f15, 0f7FC00000;
	st.global.v2.f32 	[%rd14], {%f15, %f15};
	mov.b32 	%r21, 2143289344;
	st.global.u32 	[%rd14+8], %r21;
	bra.uni 	$L__BB0_4;
$L__BB0_3:
	cvt.rn.f32.u16 	%f5, %rs1;
	mul.f32 	%f6, %f5, 0f3A83126F;
	cvt.rn.f32.s32 	%f7, %r1;
	sub.f32 	%f8, %f7, %f3;
	mul.f32 	%f9, %f8, %f6;
	div.rn.f32 	%f10, %f9, %f1;
	cvt.rn.f32.u32 	%f11, %r13;
	sub.f32 	%f12, %f11, %f4;
	mul.f32 	%f13, %f12, %f6;
	div.rn.f32 	%f14, %f13, %f2;
	mul.lo.s32 	%r14, %r3, 3;
	cvt.s64.s32 	%rd8, %r14;
	cvta.to.global.u64 	%rd9, %rd3;
	add.s64 	%rd10, %rd9, %rd8;
	mul.wide.s32 	%rd11, %r3, 16;
	add.s64 	%rd12, %rd1, %rd11;
	st.global.v2.f32 	[%rd12], {%f10, %f14};
	st.global.f32 	[%rd12+8], %f6;
	ld.global.nc.u8 	%rs2, [%rd10+1];
	cvt.u32.u8 	%r15, %rs2;
	ld.global.nc.u8 	%rs3, [%rd10+2];
	cvt.u32.u8 	%r16, %rs3;
	prmt.b32 	%r17, %r16, %r15, 0x3340U;
	ld.global.nc.u8 	%rs4, [%rd10];
	cvt.u32.u8 	%r18, %rs4;
	prmt.b32 	%r19, %r18, 65535, 0x3340U;
	prmt.b32 	%r20, %r17, %r19, 0x5410U;
	st.global.u32 	[%rd12+12], %r20;
$L__BB0_4:
	ret;

}
	// .globl	_Z20computeNormalsKernelPK11PointXYZRGBP6float4ii
.visible .entry _Z20computeNormalsKernelPK11PointXYZRGBP6float4ii(
	.param .u64 .ptr .align 1 _Z20computeNormalsKernelPK11PointXYZRGBP6float4ii_param_0,
	.param .u64 .ptr .align 1 _Z20computeNormalsKernelPK11PointXYZRGBP6float4ii_param_1,
	.param .u32 _Z20computeNormalsKernelPK11PointXYZRGBP6float4ii_param_2,
	.param .u32 _Z20computeNormalsKernelPK11PointXYZRGBP6float4ii_param_3
)
{
	.reg .pred 	%p<20>;
	.reg .b32 	%r<20>;
	.reg .b32 	%f<64>;
	.reg .b64 	%rd<23>;

	ld.param.u64 	%rd8, [_Z20computeNormalsKernelPK11PointXYZRGBP6float4ii_param_0];
	ld.param.u64 	%rd9, [_Z20computeNormalsKernelPK11PointXYZRGBP6float4ii_param_1];
	ld.param.u32 	%r4, [_Z20computeNormalsKernelPK11PointXYZRGBP6float4ii_param_2];
	ld.param.u32 	%r6, [_Z20computeNormalsKernelPK11PointXYZRGBP6float4ii_param_3];
	cvta.to.global.u64 	%rd1, %rd9;
	cvta.to.global.u64 	%rd2, %rd8;
	mov.u32 	%r7, %ctaid.x;
	mov.u32 	%r8, %ntid.x;
	mov.u32 	%r9, %tid.x;
	mad.lo.s32 	%r1, %r7, %r8, %r9;
	mov.u32 	%r10, %ctaid.y;
	mov.u32 	%r11, %ntid.y;
	mov.u32 	%r12, %tid.y;
	mad.lo.s32 	%r13, %r10, %r11, %r12;
	setp.ge.s32 	%p1, %r1, %r4;
	setp.ge.s32 	%p2, %r13, %r6;
	or.pred  	%p3, %p1, %p2;
	@%p3 bra 	$L__BB1_8;
	mad.lo.s32 	%r3, %r4, %r13, %r1;
	mul.wide.s32 	%rd10, %r3, 16;
	add.s64 	%rd3, %rd2, %rd10;
	ld.global.nc.v4.f32 	{%f12, %f13, %f14, %f15}, [%rd3];
	abs.f32 	%f16, %f14;
	setp.num.f32 	%p4, %f16, %f16;
	setp.neu.f32 	%p5, %f14, 0f00000000;
	and.pred  	%p6, %p4, %p5;
	@%p6 bra 	$L__BB1_3;
	add.s64 	%rd22, %rd1, %rd10;
	mov.f32 	%f63, 0f00000000;
	st.global.v4.f32 	[%rd22], {%f63, %f63, %f63, %f63};
	bra.uni 	$L__BB1_8;
$L__BB1_3:
	setp.gt.s32 	%p7, %r1, 0;
	add.s32 	%r14, %r4, -1;
	setp.lt.s32 	%p8, %r1, %r14;
	setp.eq.s32 	%p9, %r13, 0;
	sub.s32 	%r15, %r3, %r4;
	selp.b32 	%r16, %r1, %r15, %p9;
	add.s32 	%r17, %r6, -1;
	setp.lt.u32 	%p10, %r13, %r17;
	selp.b32 	%r18, %r4, 0, %p10;
	selp.s32 	%r19, -1, 0, %p7;
	mul.wide.s32 	%rd11, %r19, 16;
	add.s64 	%rd4, %rd3, %rd11;
	ld.global.nc.f32 	%f4, [%rd4+8];
	selp.b64 	%rd12, 16, 0, %p8;
	add.s64 	%rd5, %rd3, %rd12;
	ld.global.nc.f32 	%f5, [%rd5+8];
	mul.wide.s32 	%rd13, %r16, 16;
	add.s64 	%rd6, %rd2, %rd13;
	ld.global.nc.f32 	%f6, [%rd6+8];
	mul.wide.s32 	%rd14, %r18, 16;
	add.s64 	%rd7, %rd3, %rd14;
	ld.global.nc.f32 	%f7, [%rd7+8];
	abs.f32 	%f17, %f4;
	setp.num.f32 	%p11, %f17, %f17;
	abs.f32 	%f18, %f5;
	setp.num.f32 	%p12, %f18, %f18;
	and.pred  	%p13, %p11, %p12;
	abs.f32 	%f20, %f6;
	setp.num.f32 	%p14, %f20, %f20;
	and.pred  	%p15, %p13, %p14;
	abs.f32 	%f22, %f7;
	setp.num.f32 	%p16, %f22, %f22;
	and.pred  	%p17, %p15, %p16;
	@%p17 bra 	$L__BB1_5;
	add.s64 	%rd16, %rd1, %rd10;
	mov.f32 	%f24, 0f00000000;
	st.global.v4.f32 	[%rd16], {%f24, %f24, %f24, %f24};
	bra.uni 	$L__BB1_8;
$L__BB1_5:
	ld.global.nc.v2.f32 	{%f25, %f26}, [%rd7];
	ld.global.nc.v2.f32 	{%f27, %f28}, [%rd6];
	ld.global.nc.v2.f32 	{%f29, %f30}, [%rd5];
	ld.global.nc.v2.f32 	{%f31, %f32}, [%rd4];
	sub.f32 	%f33, %f29, %f31;
	sub.f32 	%f34, %f30, %f32;
	sub.f32 	%f35, %f5, %f4;
	sub.f32 	%f36, %f25, %f27;
	sub.f32 	%f37, %f26, %f28;
	sub.f32 	%f38, %f7, %f6;
	mul.f32 	%f39, %f34, %f38;
	mul.f32 	%f40, %f35, %f37;
	sub.f32 	%f8, %f39, %f40;
	mul.f32 	%f41, %f35, %f36;
	mul.f32 	%f42, %f33, %f38;
	sub.f32 	%f9, %f41, %f42;
	mul.f32 	%f43, %f33, %f37;
	mul.f32 	%f44, %f34, %f36;
	sub.f32 	%f10, %f43, %f44;
	mul.f32 	%f45, %f9, %f9;
	fma.rn.f32 	%f46, %f8, %f8, %f45;
	fma.rn.f32 	%f47, %f10, %f10, %f46;
	sqrt.rn.f32 	%f11, %f47;
	setp.leu.f32 	%p18, %f11, 0f358637BD;
	@%p18 bra 	$L__BB1_7;
	rcp.rn.f32 	%f49, %f11;
	mul.f32 	%f50, %f8, %f49;
	mul.f32 	%f51, %f9, %f49;
	mul.f32 	%f52, %f10, %f49;
	mul.f32 	%f53, %f13, %f51;
	fma.rn.f32 	%f54, %f12, %f50, %f53;
	fma.rn.f32 	%f55, %f14, %f52, %f54;
	setp.gt.f32 	%p19, %f55, 0f00000000;
	neg.f32 	%f56, %f50;
	neg.f32 	%f57, %f51;
	neg.f32 	%f58, %f52;
	selp.f32 	%f59, %f58, %f52, %p19;
	selp.f32 	%f60, %f57, %f51, %p19;
	selp.f32 	%f61, %f56, %f50, %p19;
	add.s64 	%rd20, %rd1, %rd10;
	mov.f32 	%f62, 0f00000000;
	st.global.v4.f32 	[%rd20], {%f61, %f60, %f59, %f62};
	bra.uni 	$L__BB1_8;
$L__BB1_7:
	add.s64 	%rd18, %rd1, %rd10;
	mov.f32 	%f48, 0f00000000;
	st.global.v4.f32 	[%rd18], {%f48, %f48, %f48, %f48};
$L__BB1_8:
	ret;

}


// ===== COMPILED SASS (sm_100) =====

	.target	sm_100

	.elftype	@"ET_EXEC"


//--------------------- .note.nv.tkinfo           --------------------------
	.section	.note.nv.tkinfo,"",@"SHT_NOTE"
	.sectionflags	@"SHF_NOTE_NV_TKINFO"
	.tkinfo
        /*0018*/ 	.word	0x00000002
        /*0030*/ 	.string	""
        /*0030*/ 	.string	"ptxas"
        /*0030*/ 	.string	"Cuda compilation tools, release 13.0, V13.0.88"
        /*0030*/ 	.string	"Build cuda_13.0.r13.0/compiler.36424714_0"
        /*0030*/ 	.string	"-arch sm_100 -m 64 "



//--------------------- .note.nv.cuinfo           --------------------------
	.section	.note.nv.cuinfo,"",@"SHT_NOTE"
	.sectionflags	@"SHF_NOTE_NV_CUINFO"
        /*0018*/ 	.short	0x0002
        /*001a*/ 	.short	0x0064
        /*001c*/ 	.short	0x0082
	.zero		2


//--------------------- .nv.info                  --------------------------
	.section	.nv.info,"",@"SHT_CUDA_INFO"
	.align	4


	//----- nvinfo : EIATTR_REGCOUNT
	.align		4
        /*0000*/ 	.byte	0x04, 0x2f
        /*0002*/ 	.short	(.L_1 - .L_0)
	.align		4
.L_0:
        /*0004*/ 	.word	index@(_Z18depthToCloudKernelPKtPKhP11PointXYZRGBiiffff)
        /*0008*/ 	.word	0x00000013


	//----- nvinfo : EIATTR_FRAME_SIZE
	.align		4
.L_1:
        /*000c*/ 	.byte	0x04, 0x11
        /*000e*/ 	.short	(.L_3 - .L_2)
	.align		4
.L_2:
        /*0010*/ 	.word	index@($__internal_2_$__cuda_sm3x_div_rn_noftz_f32_slowpath)
        /*0014*/ 	.word	0x00000000


	//----- nvinfo : EIATTR_FRAME_SIZE
	.align		4
.L_3:
        /*0018*/ 	.byte	0x04, 0x11
        /*001a*/ 	.short	(.L_5 - .L_4)
	.align		4
.L_4:
        /*001c*/ 	.word	index@(_Z18depthToCloudKernelPKtPKhP11PointXYZRGBiiffff)
        /*0020*/ 	.word	0x00000000


	//----- nvinfo : EIATTR_REGCOUNT
	.align		4
.L_5:
        /*0024*/ 	.byte	0x04, 0x2f
        /*0026*/ 	.short	(.L_7 - .L_6)
	.align		4
.L_6:
        /*0028*/ 	.word	index@(_Z20computeNormalsKernelPK11PointXYZRGBP6float4ii)
        /*002c*/ 	.word	0x0000001c


	//----- nvinfo : EIATTR_FRAME_SIZE
	.align		4
.L_7:
        /*0030*/ 	.byte	0x04, 0x11
        /*0032*/ 	.short	(.L_9 - .L_8)
	.align		4
.L_8:
        /*0034*/ 	.word	index@($__internal_1_$__cuda_sm20_sqrt_rn_f32_slowpath)
        /*0038*/ 	.word	0x00000000


	//----- nvinfo : EIATTR_FRAME_SIZE
	.align		4
.L_9:
        /*003c*/ 	.byte	0x04, 0x11
        /*003e*/ 	.short	(.L_11 - .L_10)
	.align		4
.L_10:
        /*0040*/ 	.word	index@($__internal_0_$__cuda_sm20_rcp_rn_f32_slowpath)
        /*0044*/ 	.word	0x00000000


	//----- nvinfo : EIATTR_FRAME_SIZE
	.align		4
.L_11:
        /*0048*/ 	.byte	0x04, 0x11
        /*004a*/ 	.short	(.L_13 - .L_12)
	.align		4
.L_12:
        /*004c*/ 	.word	index@(_Z20computeNormalsKernelPK11PointXYZRGBP6float4ii)
        /*0050*/ 	.word	0x00000000


	//----- nvinfo : EIATTR_MIN_STACK_SIZE
	.align		4
.L_13:
        /*0054*/ 	.byte	0x04, 0x12
        /*0056*/ 	.short	(.L_15 - .L_14)
	.align		4
.L_14:
        /*0058*/ 	.word	index@(_Z20computeNormalsKernelPK11PointXYZRGBP6float4ii)
        /*005c*/ 	.word	0x00000000


	//----- nvinfo : EIATTR_MIN_STACK_SIZE
	.align		4
.L_15:
        /*0060*/ 	.byte	0x04, 0x12
        /*0062*/ 	.short	(.L_17 - .L_16)
	.align		4
.L_16:
        /*0064*/ 	.word	index@(_Z18depthToCloudKernelPKtPKhP11PointXYZRGBiiffff)
        /*0068*/ 	.word	0x00000000
.L_17:


//--------------------- .nv.compat                --------------------------
	.section	.nv.compat,"",@"SHT_CUDA_COMPAT_INFO"
	.align	4
        /*0000*/ 	.byte	0x02, 0x09, 0x00, 0x00, 0x02, 0x02, 0x01, 0x00, 0x02, 0x05, 0x05, 0x00, 0x03, 0x07, 0x01, 0x01
        /*0010*/ 	.byte	0x02, 0x03, 0x00, 0x00, 0x02, 0x06, 0x01, 0x00, 0x04, 0x0b, 0x08, 0x00, 0x01, 0x00, 0x00, 0x00
        /*0020*/ 	.byte	0x00, 0x00, 0x00, 0x00


//--------------------- .nv.info._Z20computeNormalsKernelPK11PointXYZRGBP6float4ii --------------------------
	.section	.nv.info._Z20computeNormalsKernelPK11PointXYZRGBP6float4ii,"",@"SHT_CUDA_INFO"
	.sectionflags	@""
	.align	4


	//----- nvinfo : EIATTR_CUDA_API_VERSION
	.align		4
        /*0000*/ 	.byte	0x04, 0x37
        /*0002*/ 	.short	(.L_19 - .L_18)
.L_18:
        /*0004*/ 	.word	0x00000082


	//----- nvinfo : EIATTR_KPARAM_INFO
	.align		4
.L_19:
        /*0008*/ 	.byte	0x04, 0x17
        /*000a*/ 	.short	(.L_21 - .L_20)
.L_20:
        /*000c*/ 	.word	0x00000000
        /*0010*/ 	.short	0x0003
        /*0012*/ 	.short	0x0014
        /*0014*/ 	.byte	0x00, 0xf0, 0x11, 0x00


	//----- nvinfo : EIATTR_KPARAM_INFO
	.align		4
.L_21:
        /*0018*/ 	.byte	0x04, 0x17
        /*001a*/ 	.short	(.L_23 - .L_22)
.L_22:
        /*001c*/ 	.word	0x00000000
        /*0020*/ 	.short	0x0002
        /*0022*/ 	.short	0x0010
        /*0024*/ 	.byte	0x00, 0xf0, 0x11, 0x00


	//----- nvinfo : EIATTR_KPARAM_INFO
	.align		4
.L_23:
        /*0028*/ 	.byte	0x04, 0x17
        /*002a*/ 	.short	(.L_25 - .L_24)
.L_24:
        /*002c*/ 	.word	0x00000000
        /*0030*/ 	.short	0x0001
        /*0032*/ 	.short	0x0008
        /*0034*/ 	.byte	0x00, 0xf5, 0x21, 0x00


	//----- nvinfo : EIATTR_KPARAM_INFO
	.align		4
.L_25:
        /*0038*/ 	.byte	0x04, 0x17
        /*003a*/ 	.short	(.L_27 - .L_26)
.L_26:
        /*003c*/ 	.word	0x00000000
        /*0040*/ 	.short	0x0000
        /*0042*/ 	.short	0x0000
        /*0044*/ 	.byte	0x00, 0xf5, 0x21, 0x00


	//----- nvinfo : EIATTR_SPARSE_MMA_MASK
	.align		4
.L_27:
        /*0048*/ 	.byte	0x03, 0x50
        /*004a*/ 	.short	0x0000


	//----- nvinfo : EIATTR_MAXREG_COUNT
	.align		4
        /*004c*/ 	.byte	0x03, 0x1b
        /*004e*/ 	.short	0x00ff


	//----- nvinfo : EIATTR_MERCURY_ISA_VERSION
	.align		4
        /*0050*/ 	.byte	0x03, 0x5f
        /*0052*/ 	.short	0x0101


	//----- nvinfo : EIATTR_UNUSED_LOAD_BYTE_OFFSET
	.align		4
        /*0054*/ 	.byte	0x04, 0x44
        /*0056*/ 	.short	(.L_29 - .L_28)


	//   ....[0]....
.L_28:
        /*0058*/ 	.word	0x00000110
        /*005c*/ 	.word	0x00000fff


	//   ....[1]....
        /*0060*/ 	.word	0x00000240
        /*0064*/ 	.word	0x00000fff


	//   ....[2]....
        /*0068*/ 	.word	0x00000270
        /*006c*/ 	.word	0x00000fff


	//   ....[3]....
        /*0070*/ 	.word	0x000002a0
        /*0074*/ 	.word	0x00000fff


	//----- nvinfo : EIATTR_VRC_CTA_INIT_COUNT
	.align		4
.L_29:
        /*0078*/ 	.byte	0x02, 0x4a
	.zero		1
	.zero		1


	//----- nvinfo : EIATTR_EXIT_INSTR_OFFSETS
	.align		4
        /*007c*/ 	.byte	0x04, 0x1c
        /*007e*/ 	.short	(.L_31 - .L_30)


	//   ....[0]....
.L_30:
        /*0080*/ 	.word	0x000000c0


	//   ....[1]....
        /*0084*/ 	.word	0x00000170


	//   ....[2]....
        /*0088*/ 	.word	0x00000320


	//   ....[3]....
        /*008c*/ 	.word	0x000006e0


	//   ....[4]....
        /*0090*/ 	.word	0x00000720


	//----- nvinfo : EIATTR_CRS_STACK_SIZE
	.align		4
.L_31:
        /*0094*/ 	.byte	0x04, 0x1e
        /*0096*/ 	.short	(.L_33 - .L_32)
.L_32:
        /*0098*/ 	.word	0x00000000


	//----- nvinfo : EIATTR_CBANK_PARAM_SIZE
	.align		4
.L_33:
        /*009c*/ 	.byte	0x03, 0x19
        /*009e*/ 	.short	0x0018


	//----- nvinfo : EIATTR_PARAM_CBANK
	.align		4
        /*00a0*/ 	.byte	0x04, 0x0a
        /*00a2*/ 	.short	(.L_35 - .L_34)
	.align		4
.L_34:
        /*00a4*/ 	.word	index@(.nv.constant0._Z20computeNormalsKernelPK11PointXYZRGBP6float4ii)
        /*00a8*/ 	.short	0x0380
        /*00aa*/ 	.short	0x0018


	//----- nvinfo : EIATTR_SW_WAR
	.align		4
.L_35:
        /*00ac*/ 	.byte	0x04, 0x36
        /*00ae*/ 	.short	(.L_37 - .L_36)
.L_36:
        /*00b0*/ 	.word	0x00000008
.L_37:


//--------------------- .nv.info._Z18depthToCloudKernelPKtPKhP11PointXYZRGBiiffff --------------------------
	.section	.nv.info._Z18depthToCloudKernelPKtPKhP11PointXYZRGBiiffff,"",@"SHT_CUDA_INFO"
	.sectionflags	@""
	.align	4


	//----- nvinfo : EIATTR_CUDA_API_VERSION
	.align		4
        /*0000*/ 	.byte	0x04, 0x37
        /*0002*/ 	.short	(.L_39 - .L_38)
.L_38:
        /*0004*/ 	.word	0x00000082


	//----- nvinfo : EIATTR_KPARAM_INFO
	.align		4
.L_39:
        /*0008*/ 	.byte	0x04, 0x17
        /*000a*/ 	.short	(.L_41 - .L_40)
.L_40:
        /*000c*/ 	.word	0x00000000
        /*0010*/ 	.short	0x0008
        /*0012*/ 	.short	0x002c
        /*0014*/ 	.byte	0x00, 0xf0, 0x11, 0x00


	//----- nvinfo : EIATTR_KPARAM_INFO
	.align		4
.L_41:
        /*0018*/ 	.byte	0x04, 0x17
        /*001a*/ 	.short	(.L_43 - .L_42)
.L_42:
        /*001c*/ 	.word	0x00000000
        /*0020*/ 	.short	0x0007
        /*0022*/ 	.short	0x0028
        /*0024*/ 	.byte	0x00, 0xf0, 0x11, 0x00


	//----- nvinfo : EIATTR_KPARAM_INFO
	.align		4
.L_43:
        /*0028*/ 	.byte	0x04, 0x17
        /*002a*/ 	.short	(.L_45 - .L_44)
.L_44:
        /*002c*/ 	.word	0x00000000
        /*0030*/ 	.short	0x0006
        /*0032*/ 	.short	0x0024
        /*0034*/ 	.byte	0x00, 0xf0, 0x11, 0x00


	//----- nvinfo : EIATTR_KPARAM_INFO
	.align		4
.L_45:
        /*0038*/ 	.byte	0x04, 0x17
        /*003a*/ 	.short	(.L_47 - .L_46)
.L_46:
        /*003c*/ 	.word	0x00000000
        /*0040*/ 	.short	0x0005
        /*0042*/ 	.short	0x0020
        /*0044*/ 	.byte	0x00, 0xf0, 0x11, 0x00


	//----- nvinfo : EIATTR_KPARAM_INFO
	.align		4
.L_47:
        /*0048*/ 	.byte	0x04, 0x17
        /*004a*/ 	.short	(.L_49 - .L_48)
.L_48:
        /*004c*/ 	.word	0x00000000
        /*0050*/ 	.short	0x0004
        /*0052*/ 	.short	0x001c
        /*0054*/ 	.byte	0x00, 0xf0, 0x11, 0x00


	//----- nvinfo : EIATTR_KPARAM_INFO
	.align		4
.L_49:
        /*0058*/ 	.byte	0x04, 0x17
        /*005a*/ 	.short	(.L_51 - .L_50)
.L_50:
        /*005c*/ 	.word	0x00000000
        /*0060*/ 	.short	0x0003
        /*0062*/ 	.short	0x0018
        /*0064*/ 	.byte	0x00, 0xf0, 0x11, 0x00


	//----- nvinfo : EIATTR_KPARAM_INFO
	.align		4
.L_51:
        /*0068*/ 	.byte	0x04, 0x17
        /*006a*/ 	.short	(.L_53 - .L_52)
.L_52:
        /*006c*/ 	.word	0x00000000
        /*0070*/ 	.short	0x0002
        /*0072*/ 	.short	0x0010
        /*0074*/ 	.byte	0x00, 0xf5, 0x21, 0x00


	//----- nvinfo : EIATTR_KPARAM_INFO
	.align		4
.L_53:
        /*0078*/ 	.byte	0x04, 0x17
        /*007a*/ 	.short	(.L_55 - .L_54)
.L_54:
        /*007c*/ 	.word	0x00000000
        /*0080*/ 	.short	0x0001
        /*0082*/ 	.short	0x0008
        /*0084*/ 	.byte	0x00, 0xf5, 0x21, 0x00


	//----- nvinfo : EIATTR_KPARAM_INFO
	.align		4
.L_55:
        /*0088*/ 	.byte	0x04, 0x17
        /*008a*/ 	.short	(.L_57 - .L_56)
.L_56:
        /*008c*/ 	.word	0x00000000
        /*0090*/ 	.short	0x0000
        /*0092*/ 	.short	0x0000
        /*0094*/ 	.byte	0x00, 0xf5, 0x21, 0x00


	//----- nvinfo : EIATTR_SPARSE_MMA_MASK
	.align		4
.L_57:
        /*0098*/ 	.byte	0x03, 0x50
        /*009a*/ 	.short	0x0000


	//----- nvinfo : EIATTR_MAXREG_COUNT
	.align		4
        /*009c*/ 	.byte	0x03, 0x1b
        /*009e*/ 	.short	0x00ff


	//----- nvinfo : EIATTR_MERCURY_ISA_VERSION
	.align		4
        /*00a0*/ 	.byte	0x03, 0x5f
        /*00a2*/ 	.short	0x0101


	//----- nvinfo : EIATTR_VRC_CTA_INIT_COUNT
	.align		4
        /*00a4*/ 	.byte	0x02, 0x4a
	.zero		1
	.zero		1


	//----- nvinfo : EIATTR_EXIT_INSTR_OFFSETS
	.align		4
        /*00a8*/ 	.byte	0x04, 0x1c
        /*00aa*/ 	.short	(.L_59 - .L_58)


	//   ....[0]....
.L_58:
        /*00ac*/ 	.word	0x000000c0


	//   ....[1]....
        /*00b0*/ 	.word	0x00000190


	//   ....[2]....
        /*00b4*/ 	.word	0x00000550


	//----- nvinfo : EIATTR_CRS_STACK_SIZE
	.align		4
.L_59:
        /*00b8*/ 	.byte	0x04, 0x1e
        /*00ba*/ 	.short	(.L_61 - .L_60)
.L_60:
        /*00bc*/ 	.word	0x00000000


	//----- nvinfo : EIATTR_CBANK_PARAM_SIZE
	.align		4
.L_61:
        /*00c0*/ 	.byte	0x03, 0x19
        /*00c2*/ 	.short	0x0030


	//----- nvinfo : EIATTR_PARAM_CBANK
	.align		4
        /*00c4*/ 	.byte	0x04, 0x0a
        /*00c6*/ 	.short	(.L_63 - .L_62)
	.align		4
.L_62:
        /*00c8*/ 	.word	index@(.nv.constant0._Z18depthToCloudKernelPKtPKhP11PointXYZRGBiiffff)
        /*00cc*/ 	.short	0x0380
        /*00ce*/ 	.short	0x0030


	//----- nvinfo : EIATTR_SW_WAR
	.align		4
.L_63:
        /*00d0*/ 	.byte	0x04, 0x36
        /*00d2*/ 	.short	(.L_65 - .L_64)
.L_64:
        /*00d4*/ 	.word	0x00000008
.L_65:


//--------------------- .nv.callgraph             --------------------------
	.section	.nv.callgraph,"",@"SHT_CUDA_CALLGRAPH"
	.align	4
	.sectionentsize	8
	.align		4
        /*0000*/ 	.word	0x00000000
	.align		4
        /*0004*/ 	.word	0xffffffff
	.align		4
        /*0008*/ 	.word	0x00000000
	.align		4
        /*000c*/ 	.word	0xfffffffe
	.align		4
        /*0010*/ 	.word	0x00000000
	.align		4
        /*0014*/ 	.word	0xfffffffd
	.align		4
        /*0018*/ 	.word	0x00000000
	.align		4
        /*001c*/ 	.word	0xfffffffc


//--------------------- .text._Z20computeNormalsKernelPK11PointXYZRGBP6float4ii --------------------------
	.section	.text._Z20computeNormalsKernelPK11PointXYZRGBP6float4ii,"ax",@progbits
	.align	128
        .global         _Z20computeNormalsKernelPK11PointXYZRGBP6float4ii
        .type           _Z20computeNormalsKernelPK11PointXYZRGBP6float4ii,@function
        .size           _Z20computeNormalsKernelPK11PointXYZRGBP6float4ii,(.L_x_30 - _Z20computeNormalsKernelPK11PointXYZRGBP6float4ii)
        .other          _Z20computeNormalsKernelPK11PointXYZRGBP6float4ii,@"STO_CUDA_ENTRY STV_DEFAULT"
_Z20computeNormalsKernelPK11PointXYZRGBP6float4ii:
.text._Z20computeNormalsKernelPK11PointXYZRGBP6float4ii:
[----:B------:R-:W-:Y:S01]  /*0000*/  LDC R1, c[0x0][0x37c] ;  /* 0x0000df00ff017b82 */ /* 0x000fe20000000800 */
[----:B------:R-:W0:Y:S07]  /*0010*/  S2R R3, SR_TID.Y ;  /* 0x0000000000037919 */ /* 0x000e2e0000002200 */
[----:B------:R-:W1:Y:S01]  /*0020*/  LDC R15, c[0x0][0x360] ;  /* 0x0000d800ff0f7b82 */ /* 0x000e620000000800 */
[----:B------:R-:W1:Y:S07]  /*0030*/  S2R R2, SR_TID.X ;  /* 0x0000000000027919 */ /* 0x000e6e0000002100 */
[----:B------:R-:W0:Y:S08]  /*0040*/  S2UR UR5, SR_CTAID.Y ;  /* 0x00000000000579c3 */ /* 0x000e300000002600 */
[----:B------:R-:W0:Y:S08]  /*0050*/  LDC R0, c[0x0][0x364] ;  /* 0x0000d900ff007b82 */ /* 0x000e300000000800 */
[----:B------:R-:W1:Y:S08]  /*0060*/  S2UR UR4, SR_CTAID.X ;  /* 0x00000000000479c3 */ /* 0x000e700000002500 */
[----:B------:R-:W2:Y:S01]  /*0070*/  LDC.64 R12, c[0x0][0x390] ;  /* 0x0000e400ff0c7b82 */ /* 0x000ea20000000a00 */
[----:B0-----:R-:W-:-:S02]  /*0080*/  IMAD R0, R0, UR5, R3 ;  /* 0x0000000500007c24 */ /* 0x001fc4000f8e0203 */
[----:B-1----:R-:W-:-:S03]  /*0090*/  IMAD R15, R15, UR4, R2 ;  /* 0x000000040f0f7c24 */ /* 0x002fc6000f8e0202 */
[----:B--2---:R-:W-:-:S04]  /*00a0*/  ISETP.GE.AND P0, PT, R0, R13, PT ;  /* 0x0000000d0000720c */ /* 0x004fc80003f06270 */
[----:B------:R-:W-:-:S13]  /*00b0*/  ISETP.GE.OR P0, PT, R15, R12, P0 ;  /* 0x0000000c0f00720c */ /* 0x000fda0000706670 */
[----:B------:R-:W-:Y:S05]  /*00c0*/  @P0 EXIT ;  /* 0x000000000000094d */ /* 0x000fea0003800000 */
[----:B------:R-:W0:Y:S01]  /*00d0*/  LDC.64 R20, c[0x0][0x380] ;  /* 0x0000e000ff147b82 */ /* 0x000e220000000a00 */
[----:B------:R-:W1:Y:S01]  /*00e0*/  LDCU.64 UR4, c[0x0][0x358] ;  /* 0x00006b00ff0477ac */ /* 0x000e620008000a00 */
[----:B------:R-:W-:-:S04]  /*00f0*/  IMAD R3, R0, R12, R15 ;  /* 0x0000000c00037224 */ /* 0x000fc800078e020f */
[----:B0-----:R-:W-:-:S05]  /*0100*/  IMAD.WIDE R16, R3, 0x10, R20 ;  /* 0x0000001003107825 */ /* 0x001fca00078e0214 */
[----:B-1----:R-:W2:Y:S02]  /*0110*/  LDG.E.128.CONSTANT R4, desc[UR4][R16.64] ;  /* 0x0000000410047981 */ /* 0x002ea4000c1e9d00 */
[----:B--2---:R-:W-:-:S04]  /*0120*/  FSETP.NEU.AND P0, PT, R6, RZ, PT ;  /* 0x000000ff0600720b */ /* 0x004fc80003f0d000 */
[----:B------:R-:W-:-:S13]  /*0130*/  FSETP.NUM.AND P0, PT, |R6|, |R6|, P0 ;  /* 0x400000060600720b */ /* 0x000fda0000707200 */
[----:B------:R-:W0:Y:S02]  /*0140*/  @!P0 LDC.64 R8, c[0x0][0x388] ;  /* 0x0000e200ff088b82 */ /* 0x000e240000000a00 */
[----:B0-----:R-:W-:-:S05]  /*0150*/  @!P0 IMAD.WIDE R8, R3, 0x10, R8 ;  /* 0x0000001003088825 */ /* 0x001fca00078e0208 */
[----:B------:R0:W-:Y:S01]  /*0160*/  @!P0 STG.E.128 desc[UR4][R8.64], RZ ;  /* 0x000000ff08008986 */ /* 0x0001e2000c101d04 */
[----:B------:R-:W-:Y:S05]  /*0170*/  @!P0 EXIT ;  /* 0x000000000000894d */ /* 0x000fea0003800000 */
[----:B------:R-:W-:Y:S01]  /*0180*/  IADD3 R2, PT, PT, R12, -0x1, RZ ;  /* 0xffffffff0c027810 */ /* 0x000fe20007ffe0ff */
[----:B------:R-:W-:Y:S01]  /*0190*/  VIADD R13, R13, 0xffffffff ;  /* 0xffffffff0d0d7836 */ /* 0x000fe20000000000 */
[----:B------:R-:W-:Y:S02]  /*01a0*/  ISETP.NE.AND P0, PT, R0, RZ, PT ;  /* 0x000000ff0000720c */ /* 0x000fe40003f05270 */
[----:B------:R-:W-:-:S04]  /*01b0*/  ISETP.GE.AND P1, PT, R15, R2, PT ;  /* 0x000000020f00720c */ /* 0x000fc80003f26270 */
[----:B0-----:R-:W-:Y:S02]  /*01c0*/  SEL R9, RZ, 0x10, P1 ;  /* 0x00000010ff097807 */ /* 0x001fe40000800000 */
[----:B------:R-:W-:Y:S02]  /*01d0*/  ISETP.GT.AND P1, PT, R15, RZ, PT ;  /* 0x000000ff0f00720c */ /* 0x000fe40003f24270 */
[----:B------:R-:W-:Y:S02]  /*01e0*/  IADD3 R8, P2, PT, R16, R9, RZ ;  /* 0x0000000910087210 */ /* 0x000fe40007f5e0ff */
[----:B------:R-:W-:Y:S01]  /*01f0*/  SEL R23, RZ, 0xffffffff, !P1 ;  /* 0xffffffffff177807 */ /* 0x000fe20004800000 */
[----:B------:R-:W-:Y:S01]  /*0200*/  @P0 IMAD.IADD R15, R3, 0x1, -R12 ;  /* 0x00000001030f0824 */ /* 0x000fe200078e0a0c */
[----:B------:R-:W-:Y:S02]  /*0210*/  IADD3.X R9, PT, PT, RZ, R17, RZ, P2, !PT ;  /* 0x00000011ff097210 */ /* 0x000fe400017fe4ff */
[----:B------:R-:W-:Y:S01]  /*0220*/  ISETP.GE.U32.AND P1, PT, R0, R13, PT ;  /* 0x0000000d0000720c */ /* 0x000fe20003f26070 */
[----:B------:R-:W-:-:S03]  /*0230*/  IMAD.WIDE R22, R23, 0x10, R16 ;  /* 0x0000001017167825 */ /* 0x000fc600078e0210 */
[----:B------:R-:W2:Y:S01]  /*0240*/  LDG.E.128.CONSTANT R8, desc[UR4][R8.64] ;  /* 0x0000000408087981 */ /* 0x000ea2000c1e9d00 */
[----:B------:R-:W-:Y:S01]  /*0250*/  SEL R7, R12, RZ, !P1 ;  /* 0x000000ff0c077207 */ /* 0x000fe20004800000 */
[----:B------:R-:W-:Y:S02]  /*0260*/  IMAD.WIDE R20, R15, 0x10, R20 ;  /* 0x000000100f147825 */ /* 0x000fe400078e0214 */
[----:B------:R-:W3:Y:S02]  /*0270*/  LDG.E.128.CONSTANT R12, desc[UR4][R22.64] ;  /* 0x00000004160c7981 */ /* 0x000ee4000c1e9d00 */
[----:B------:R-:W-:Y:S02]  /*0280*/  IMAD.WIDE R16, R7, 0x10, R16 ;  /* 0x0000001007107825 */ /* 0x000fe400078e0210 */
[----:B------:R-:W4:Y:S04]  /*0290*/  LDG.E.CONSTANT R7, desc[UR4][R20.64+0x8] ;  /* 0x0000080414077981 */ /* 0x000f28000c1e9900 */
[----:B------:R-:W5:Y:S01]  /*02a0*/  LDG.E.128.CONSTANT R16, desc[UR4][R16.64] ;  /* 0x0000000410107981 */ /* 0x000f62000c1e9d00 */
[----:B--2---:R-:W-:-:S04]  /*02b0*/  FSETP.NAN.AND P0, PT, |R10|, |R10|, PT ;  /* 0x4000000a0a00720b */ /* 0x004fc80003f08200 */
[----:B---3--:R-:W-:-:S04]  /*02c0*/  FSETP.NUM.AND P0, PT, |R14|, |R14|, !P0 ;  /* 0x4000000e0e00720b */ /* 0x008fc80004707200 */
[----:B----4-:R-:W-:-:S04]  /*02d0*/  FSETP.NUM.AND P0, PT, |R7|, |R7|, P0 ;  /* 0x400000070700720b */ /* 0x010fc80000707200 */
[----:B-----5:R-:W-:-:S13]  /*02e0*/  FSETP.NUM.AND P0, PT, |R18|, |R18|, P0 ;  /* 0x400000121200720b */ /* 0x020fda0000707200 */
[----:B------:R-:W0:Y:S02]  /*02f0*/  @!P0 LDC.64 R24, c[0x0][0x388] ;  /* 0x0000e200ff188b82 */ /* 0x000e240000000a00 */
[----:B0-----:R-:W-:-:S05]  /*0300*/  @!P0 IMAD.WIDE R24, R3, 0x10, R24 ;  /* 0x0000001003188825 */ /* 0x001fca00078e0218 */
[----:B------:R0:W-:Y:S01]  /*0310*/  @!P0 STG.E.128 desc[UR4][R24.64], RZ ;  /* 0x000000ff18008986 */ /* 0x0001e2000c101d04 */
[----:B------:R-:W-:Y:S05]  /*0320*/  @!P0 EXIT ;  /* 0x000000000000894d */ /* 0x000fea0003800000 */
[----:B------:R-:W2:Y:S01]  /*0330*/  LDG.E.64.CONSTANT R20, desc[UR4][R20.64] ;  /* 0x0000000414147981 */ /* 0x000ea2000c1e9b00 */
[----:B------:R-:W-:Y:S01]  /*0340*/  FADD R12, R8, -R12 ;  /* 0x8000000c080c7221 */ /* 0x000fe20000000000 */
[----:B------:R-:W-:Y:S01]  /*0350*/  FADD R8, -R7, R18 ;  /* 0x0000001207087221 */ /* 0x000fe20000000100 */
[----:B------:R-:W-:Y:S01]  /*0360*/  FADD R7, -R14, R10 ;  /* 0x0000000a0e077221 */ /* 0x000fe20000000100 */
[----:B------:R-:W-:Y:S01]  /*0370*/  FADD R9, R9, -R13 ;  /* 0x8000000d09097221 */ /* 0x000fe20000000000 */
[----:B------:R-:W-:Y:S01]  /*0380*/  BSSY.RECONVERGENT B0, `(.L_x_0) ;  /* 0x0000018000007945 */ /* 0x000fe20003800200 */
[----:B------:R-:W-:Y:S01]  /*0390*/  FMUL R2, R12, R8 ;  /* 0x000000080c027220 */ /* 0x000fe20000400000 */
[----:B--2---:R-:W-:Y:S01]  /*03a0*/  FADD R17, -R21, R17 ;  /* 0x0000001115117221 */ /* 0x004fe20000000100 */
[----:B------:R-:W-:-:S03]  /*03b0*/  FADD R16, -R20, R16 ;  /* 0x0000001014107221 */ /* 0x000fc60000000100 */
[C---:B------:R-:W-:Y:S01]  /*03c0*/  FMUL R0, R7.reuse, R17 ;  /* 0x0000001107007220 */ /* 0x040fe20000400000 */
[-C--:B------:R-:W-:Y:S01]  /*03d0*/  FFMA R7, R7, R16.reuse, -R2 ;  /* 0x0000001007077223 */ /* 0x080fe20000000802 */
[C---:B------:R-:W-:Y:S02]  /*03e0*/  FMUL R11, R9.reuse, R16 ;  /* 0x00000010090b7220 */ /* 0x040fe40000400000 */
[----:B------:R-:W-:Y:S01]  /*03f0*/  FFMA R8, R9, R8, -R0 ;  /* 0x0000000809087223 */ /* 0x000fe20000000800 */
[----:B------:R-:W-:Y:S01]  /*0400*/  FMUL R13, R7, R7 ;  /* 0x00000007070d7220 */ /* 0x000fe20000400000 */
[----:B------:R-:W-:-:S03]  /*0410*/  FFMA R9, R12, R17, -R11 ;  /* 0x000000110c097223 */ /* 0x000fc6000000080b */
[----:B------:R-:W-:-:S04]  /*0420*/  FFMA R0, R8, R8, R13 ;  /* 0x0000000808007223 */ /* 0x000fc8000000000d */
[----:B------:R-:W-:-:S04]  /*0430*/  FFMA R0, R9, R9, R0 ;  /* 0x0000000909007223 */ /* 0x000fc80000000000 */
[----:B------:R1:W2:Y:S01]  /*0440*/  MUFU.RSQ R11, R0 ;  /* 0x00000000000b7308 */ /* 0x0002a20000001400 */
[----:B------:R-:W-:-:S04]  /*0450*/  IADD3 R2, PT, PT, R0, -0xd000000, RZ ;  /* 0xf300000000027810 */ /* 0x000fc80007ffe0ff */
[----:B------:R-:W-:-:S13]  /*0460*/  ISETP.GT.U32.AND P0, PT, R2, 0x727fffff, PT ;  /* 0x727fffff0200780c */ /* 0x000fda0003f04070 */
[----:B-12---:R-:W-:Y:S05]  /*0470*/  @!P0 BRA `(.L_x_1) ;  /* 0x0000000000108947 */ /* 0x006fea0003800000 */
[----:B------:R-:W-:-:S07]  /*0480*/  MOV R14, 0x4a0 ;  /* 0x000004a0000e7802 */ /* 0x000fce0000000f00 */
[----:B0-----:R-:W-:Y:S05]  /*0490*/  CALL.REL.NOINC `($__internal_1_$__cuda_sm20_sqrt_rn_f32_slowpath) ;  /* 0x0000000400787944 */ /* 0x001fea0003c00000 */
[----:B------:R-:W-:Y:S01]  /*04a0*/  IMAD.MOV.U32 R0, RZ, RZ, R2 ;  /* 0x000000ffff007224 */ /* 0x000fe200078e0002 */
[----:B------:R-:W-:Y:S06]  /*04b0*/  BRA `(.L_x_2) ;  /* 0x0000000000107947 */ /* 0x000fec0003800000 */
.L_x_1:
[----:B------:R-:W-:Y:S01]  /*04c0*/  FMUL.FTZ R13, R0, R11 ;  /* 0x0000000b000d7220 */ /* 0x000fe20000410000 */
[----:B------:R-:W-:-:S03]  /*04d0*/  FMUL.FTZ R11, R11, 0.5 ;  /* 0x3f0000000b0b7820 */ /* 0x000fc60000410000 */
[----:B------:R-:W-:-:S04]  /*04e0*/  FFMA R0, -R13, R13, R0 ;  /* 0x0000000d0d007223 */ /* 0x000fc80000000100 */
[----:B------:R-:W-:-:S07]  /*04f0*/  FFMA R0, R0, R11, R13 ;  /* 0x0000000b00007223 */ /* 0x000fce000000000d */
.L_x_2:
[----:B------:R-:W-:Y:S05]  /*0500*/  BSYNC.RECONVERGENT B0 ;  /* 0x0000000000007941 */ /* 0x000fea0003800200 */
.L_x_0:
[----:B------:R-:W-:-:S13]  /*0510*/  FSETP.GT.AND P0, PT, R0, 9.9999999747524270788e-07, PT ;  /* 0x358637bd0000780b */ /* 0x000fda0003f04000 */
[----:B------:R-:W-:Y:S05]  /*0520*/  @!P0 BRA `(.L_x_3) ;  /* 0x0000000000708947 */ /* 0x000fea0003800000 */
[----:B------:R-:W-:Y:S01]  /*0530*/  IADD3 R2, PT, PT, R0, 0x1800000, RZ ;  /* 0x0180000000027810 */ /* 0x000fe20007ffe0ff */
[----:B------:R-:W-:Y:S03]  /*0540*/  BSSY.RECONVERGENT B0, `(.L_x_4) ;  /* 0x000000b000007945 */ /* 0x000fe60003800200 */
[----:B------:R-:W-:-:S04]  /*0550*/  LOP3.LUT R2, R2, 0x7f800000, RZ, 0xc0, !PT ;  /* 0x7f80000002027812 */ /* 0x000fc800078ec0ff */
[----:B------:R-:W-:-:S13]  /*0560*/  ISETP.GT.U32.AND P0, PT, R2, 0x1ffffff, PT ;  /* 0x01ffffff0200780c */ /* 0x000fda0003f04070 */
[----:B------:R-:W-:Y:S05]  /*0570*/  @P0 BRA `(.L_x_5) ;  /* 0x00000000000c0947 */ /* 0x000fea0003800000 */
[----:B------:R-:W-:-:S07]  /*0580*/  MOV R10, 0x5a0 ;  /* 0x000005a0000a7802 */ /* 0x000fce0000000f00 */
[----:B0-----:R-:W-:Y:S05]  /*0590*/  CALL.REL.NOINC `($__internal_0_$__cuda_sm20_rcp_rn_f32_slowpath) ;  /* 0x0000000000647944 */ /* 0x001fea0003c00000 */
[----:B------:R-:W-:Y:S05]  /*05a0*/  BRA `(.L_x_6) ;  /* 0x0000000000107947 */ /* 0x000fea0003800000 */
.L_x_5:
[----:B------:R-:W1:Y:S02]  /*05b0*/  MUFU.RCP R11, R0 ;  /* 0x00000000000b7308 */ /* 0x000e640000001000 */
[----:B-1----:R-:W-:-:S04]  /*05c0*/  FFMA R2, R11, R0, -1 ;  /* 0xbf8000000b027423 */ /* 0x002fc80000000000 */
[----:B------:R-:W-:-:S04]  /*05d0*/  FADD.FTZ R2, -R2, -RZ ;  /* 0x800000ff02027221 */ /* 0x000fc80000010100 */
[----:B------:R-:W-:-:S07]  /*05e0*/  FFMA R2, R11, R2, R11 ;  /* 0x000000020b027223 */ /* 0x000fce000000000b */
.L_x_6:
[----:B------:R-:W-:Y:S05]  /*05f0*/  BSYNC.RECONVERGENT B0 ;  /* 0x0000000000007941 */ /* 0x000fea0003800200 */
.L_x_4:
[----:B------:R-:W1:Y:S01]  /*0600*/  LDC.64 R10, c[0x0][0x388] ;  /* 0x0000e200ff0a7b82 */ /* 0x000e620000000a00 */
[-C--:B------:R-:W-:Y:S01]  /*0610*/  FMUL R0, R7, R2.reuse ;  /* 0x0000000207007220 */ /* 0x080fe20000400000 */
[-C--:B------:R-:W-:Y:S01]  /*0620*/  FMUL R13, R8, R2.reuse ;  /* 0x00000002080d7220 */ /* 0x080fe20000400000 */
[----:B------:R-:W-:Y:S01]  /*0630*/  FMUL R9, R9, R2 ;  /* 0x0000000209097220 */ /* 0x000fe20000400000 */
[----:B------:R-:W-:Y:S02]  /*0640*/  IMAD.MOV.U32 R7, RZ, RZ, RZ ;  /* 0x000000ffff077224 */ /* 0x000fe400078e00ff */
[----:B------:R-:W-:-:S04]  /*0650*/  FMUL R5, R5, R0 ;  /* 0x0000000005057220 */ /* 0x000fc80000400000 */
[----:B------:R-:W-:-:S04]  /*0660*/  FFMA R5, R4, R13, R5 ;  /* 0x0000000d04057223 */ /* 0x000fc80000000005 */
[----:B------:R-:W-:-:S05]  /*0670*/  FFMA R5, R6, R9, R5 ;  /* 0x0000000906057223 */ /* 0x000fca0000000005 */
[----:B------:R-:W-:-:S04]  /*0680*/  FSETP.GT.AND P0, PT, R5, RZ, PT ;  /* 0x000000ff0500720b */ /* 0x000fc80003f04000 */
[----:B------:R-:W-:Y:S01]  /*0690*/  FSEL R6, -R9, R9, P0 ;  /* 0x0000000909067208 */ /* 0x000fe20000000100 */
[----:B-1----:R-:W-:Y:S01]  /*06a0*/  IMAD.WIDE R10, R3, 0x10, R10 ;  /* 0x00000010030a7825 */ /* 0x002fe200078e020a */
[----:B------:R-:W-:Y:S02]  /*06b0*/  FSEL R5, -R0, R0, P0 ;  /* 0x0000000000057208 */ /* 0x000fe40000000100 */
[----:B------:R-:W-:-:S05]  /*06c0*/  FSEL R4, -R13, R13, P0 ;  /* 0x0000000d0d047208 */ /* 0x000fca0000000100 */
[----:B------:R-:W-:Y:S01]  /*06d0*/  STG.E.128 desc[UR4][R10.64], R4 ;  /* 0x000000040a007986 */ /* 0x000fe2000c101d04 */
[----:B------:R-:W-:Y:S05]  /*06e0*/  EXIT ;  /* 0x000000000000794d */ /* 0x000fea0003800000 */
.L_x_3:
[----:B------:R-:W1:Y:S02]  /*06f0*/  LDC.64 R4, c[0x0][0x388] ;  /* 0x0000e200ff047b82 */ /* 0x000e640000000a00 */
[----:B-1----:R-:W-:-:S05]  /*0700*/  IMAD.WIDE R4, R3, 0x10, R4 ;  /* 0x0000001003047825 */ /* 0x002fca00078e0204 */
[----:B------:R-:W-:Y:S01]  /*0710*/  STG.E.128 desc[UR4][R4.64], RZ ;  /* 0x000000ff04007986 */ /* 0x000fe2000c101d04 */
[----:B------:R-:W-:Y:S05]  /*0720*/  EXIT ;  /* 0x000000000000794d */ /* 0x000fea0003800000 */
        .weak           $__internal_0_$__cuda_sm20_rcp_rn_f32_slowpath
        .type           $__internal_0_$__cuda_sm20_rcp_rn_f32_slowpath,@function
        .size           $__internal_0_$__cuda_sm20_rcp_rn_f32_slowpath,($__internal_1_$__cuda_sm20_sqrt_rn_f32_slowpath - $__internal_0_$__cuda_sm20_rcp_rn_f32_slowpath)
$__internal_0_$__cuda_sm20_rcp_rn_f32_slowpath:
[----:B------:R-:W-:Y:S01]  /*0730*/  SHF.L.U32 R2, R0, 0x1, RZ ;  /* 0x0000000100027819 */ /* 0x000fe200000006ff */
[----:B------:R-:W-:Y:S03]  /*0740*/  BSSY.RECONVERGENT B1, `(.L_x_7) ;  /* 0x0000030000017945 */ /* 0x000fe60003800200 */
[----:B------:R-:W-:-:S04]  /*0750*/  SHF.R.U32.HI R15, RZ, 0x18, R2 ;  /* 0x00000018ff0f7819 */ /* 0x000fc80000011602 */
[----:B------:R-:W-:-:S13]  /*0760*/  ISETP.NE.U32.AND P0, PT, R15, RZ, PT ;  /* 0x000000ff0f00720c */ /* 0x000fda0003f05070 */
[----:B------:R-:W-:Y:S05]  /*0770*/  @P0 BRA `(.L_x_8) ;  /* 0x0000000000280947 */ /* 0x000fea0003800000 */
[----:B------:R-:W-:-:S05]  /*0780*/  IMAD.SHL.U32 R2, R0, 0x2, RZ ;  /* 0x0000000200027824 */ /* 0x000fca00078e00ff */
[----:B------:R-:W-:-:S13]  /*0790*/  ISETP.NE.AND P0, PT, R2, RZ, PT ;  /* 0x000000ff0200720c */ /* 0x000fda0003f05270 */
[----:B------:R-:W-:Y:S01]  /*07a0*/  @P0 FFMA R12, R0, 1.84467440737095516160e+19, RZ ;  /* 0x5f800000000c0823 */ /* 0x000fe200000000ff */
[----:B------:R-:W-:Y:S08]  /*07b0*/  @!P0 MUFU.RCP R11, R0 ;  /* 0x00000000000b8308 */ /* 0x000ff00000001000 */
[----:B------:R-:W0:Y:S02]  /*07c0*/  @P0 MUFU.RCP R13, R12 ;  /* 0x0000000c000d0308 */ /* 0x000e240000001000 */
[----:B0-----:R-:W-:-:S04]  /*07d0*/  @P0 FFMA R2, R12, R13, -1 ;  /* 0xbf8000000c020423 */ /* 0x001fc8000000000d */
[----:B------:R-:W-:-:S04]  /*07e0*/  @P0 FADD.FTZ R2, -R2, -RZ ;  /* 0x800000ff02020221 */ /* 0x000fc80000010100 */
[----:B------:R-:W-:-:S04]  /*07f0*/  @P0 FFMA R2, R13, R2, R13 ;  /* 0x000000020d020223 */ /* 0x000fc8000000000d */
[----:B------:R-:W-:Y:S01]  /*0800*/  @P0 FFMA R11, R2, 1.84467440737095516160e+19, RZ ;  /* 0x5f800000020b0823 */ /* 0x000fe200000000ff */
[----:B------:R-:W-:Y:S06]  /*0810*/  BRA `(.L_x_9) ;  /* 0x0000000000887947 */ /* 0x000fec0003800000 */
.L_x_8:
[----:B------:R-:W-:-:S04]  /*0820*/  IADD3 R17, PT, PT, R15, -0xfd, RZ ;  /* 0xffffff030f117810 */ /* 0x000fc80007ffe0ff */
[----:B------:R-:W-:-:S13]  /*0830*/  ISETP.GT.U32.AND P0, PT, R17, 0x1, PT ;  /* 0x000000011100780c */ /* 0x000fda0003f04070 */
[----:B------:R-:W-:Y:S05]  /*0840*/  @P0 BRA `(.L_x_10) ;  /* 0x0000000000780947 */ /* 0x000fea0003800000 */
[----:B------:R-:W-:Y:S01]  /*0850*/  LOP3.LUT R2, R0, 0x7fffff, RZ, 0xc0, !PT ;  /* 0x007fffff00027812 */ /* 0x000fe200078ec0ff */
[----:B------:R-:W-:-:S03]  /*0860*/  IMAD.MOV.U32 R14, RZ, RZ, 0x3 ;  /* 0x00000003ff0e7424 */ /* 0x000fc600078e00ff */
[----:B------:R-:W-:Y:S02]  /*0870*/  LOP3.LUT R2, R2, 0x3f800000, RZ, 0xfc, !PT ;  /* 0x3f80000002027812 */ /* 0x000fe400078efcff */
[----:B------:R-:W-:Y:S02]  /*0880*/  SHF.L.U32 R14, R14, R17, RZ ;  /* 0x000000110e0e7219 */ /* 0x000fe400000006ff */
[----:B------:R-:W0:Y:S02]  /*0890*/  MUFU.RCP R11, R2 ;  /* 0x00000002000b7308 */ /* 0x000e240000001000 */
[----:B0-----:R-:W-:-:S04]  /*08a0*/  FFMA R12, R2, R11, -1 ;  /* 0xbf800000020c7423 */ /* 0x001fc8000000000b */
[----:B------:R-:W-:-:S04]  /*08b0*/  FADD.FTZ R12, -R12, -RZ ;  /* 0x800000ff0c0c7221 */ /* 0x000fc80000010100 */
[CCC-:B------:R-:W-:Y:S01]  /*08c0*/  FFMA.RM R13, R11.reuse, R12.reuse, R11.reuse ;  /* 0x0000000c0b0d7223 */ /* 0x1c0fe2000000400b */
[----:B------:R-:W-:-:S04]  /*08d0*/  FFMA.RP R12, R11, R12, R11 ;  /* 0x0000000c0b0c7223 */ /* 0x000fc8000000800b */
[C---:B------:R-:W-:Y:S02]  /*08e0*/  LOP3.LUT R11, R13.reuse, 0x7fffff, RZ, 0xc0, !PT ;  /* 0x007fffff0d0b7812 */ /* 0x040fe400078ec0ff */
[----:B------:R-:W-:Y:S02]  /*08f0*/  FSETP.NEU.FTZ.AND P0, PT, R13, R12, PT ;  /* 0x0000000c0d00720b */ /* 0x000fe40003f1d000 */
[----:B------:R-:W-:Y:S02]  /*0900*/  LOP3.LUT R11, R11, 0x800000, RZ, 0xfc, !PT ;  /* 0x008000000b0b7812 */ /* 0x000fe400078efcff */
[----:B------:R-:W-:Y:S02]  /*0910*/  SEL R12, RZ, 0xffffffff, !P0 ;  /* 0xffffffffff0c7807 */ /* 0x000fe40004000000 */
[----:B------:R-:W-:Y:S02]  /*0920*/  LOP3.LUT R14, R14, R11, RZ, 0xc0, !PT ;  /* 0x0000000b0e0e7212 */ /* 0x000fe400078ec0ff */
[----:B------:R-:W-:-:S02]  /*0930*/  IADD3 R12, PT, PT, -R12, RZ, RZ ;  /* 0x000000ff0c0c7210 */ /* 0x000fc40007ffe1ff */
[-C--:B------:R-:W-:Y:S02]  /*0940*/  SHF.R.U32.HI R14, RZ, R17.reuse, R14 ;  /* 0x00000011ff0e7219 */ /* 0x080fe4000001160e */
[----:B------:R-:W-:Y:S02]  /*0950*/  LOP3.LUT P1, RZ, R12, R17, R11, 0xf8, !PT ;  /* 0x000000110cff7212 */ /* 0x000fe4000782f80b */
[C---:B------:R-:W-:Y:S02]  /*0960*/  LOP3.LUT P0, RZ, R14.reuse, 0x1, RZ, 0xc0, !PT ;  /* 0x000000010eff7812 */ /* 0x040fe4000780c0ff */
[----:B------:R-:W-:-:S04]  /*0970*/  LOP3.LUT P2, RZ, R14, 0x2, RZ, 0xc0, !PT ;  /* 0x000000020eff7812 */ /* 0x000fc8000784c0ff */
[----:B------:R-:W-:Y:S02]  /*0980*/  PLOP3.LUT P0, PT, P0, P1, P2, 0xe0, 0x0 ;  /* 0x000000000000781c */ /* 0x000fe40000703c20 */
[----:B------:R-:W-:Y:S02]  /*0990*/  LOP3.LUT P1, RZ, R0, 0x7fffff, RZ, 0xc0, !PT ;  /* 0x007fffff00ff7812 */ /* 0x000fe4000782c0ff */
[----:B------:R-:W-:-:S05]  /*09a0*/  SEL R2, RZ, 0x1, !P0 ;  /* 0x00000001ff027807 */ /* 0x000fca0004000000 */
[----:B------:R-:W-:-:S05]  /*09b0*/  IMAD.MOV R2, RZ, RZ, -R2 ;  /* 0x000000ffff027224 */ /* 0x000fca00078e0a02 */
[----:B------:R-:W-:Y:S02]  /*09c0*/  ISETP.GE.AND P0, PT, R2, RZ, PT ;  /* 0x000000ff0200720c */ /* 0x000fe40003f06270 */
[----:B------:R-:W-:-:S04]  /*09d0*/  IADD3 R2, PT, PT, R15, -0xfc, RZ ;  /* 0xffffff040f027810 */ /* 0x000fc80007ffe0ff */
[----:B------:R-:W-:-:S07]  /*09e0*/  SHF.R.U32.HI R11, RZ, R2, R11 ;  /* 0x00000002ff0b7219 */ /* 0x000fce000001160b */
[----:B------:R-:W-:-:S05]  /*09f0*/  @!P0 VIADD R11, R11, 0x1 ;  /* 0x000000010b0b8836 */ /* 0x000fca0000000000 */
[----:B------:R-:W-:-:S04]  /*0a00*/  @!P1 SHF.L.U32 R11, R11, 0x1, RZ ;  /* 0x000000010b0b9819 */ /* 0x000fc800000006ff */
[----:B------:R-:W-:Y:S01]  /*0a10*/  LOP3.LUT R11, R11, 0x80000000, R0, 0xf8, !PT ;  /* 0x800000000b0b7812 */ /* 0x000fe200078ef800 */
[----:B------:R-:W-:Y:S06]  /*0a20*/  BRA `(.L_x_9) ;  /* 0x0000000000047947 */ /* 0x000fec0003800000 */
.L_x_10:
[----:B------:R0:W1:Y:S02]  /*0a30*/  MUFU.RCP R11, R0 ;  /* 0x00000000000b7308 */ /* 0x0000640000001000 */
.L_x_9:
[----:B------:R-:W-:Y:S05]  /*0a40*/  BSYNC.RECONVERGENT B1 ;  /* 0x0000000000017941 */ /* 0x000fea0003800200 */
.L_x_7:
[----:B-1----:R-:W-:Y:S01]  /*0a50*/  MOV R2, R11 ;  /* 0x0000000b00027202 */ /* 0x002fe20000000f00 */
[----:B------:R-:W-:-:S04]  /*0a60*/  IMAD.MOV.U32 R11, RZ, RZ, 0x0 ;  /* 0x00000000ff0b7424 */ /* 0x000fc800078e00ff */
[----:B0-----:R-:W-:Y:S05]  /*0a70*/  RET.REL.NODEC R10 `(_Z20computeNormalsKernelPK11PointXYZRGBP6float4ii) ;  /* 0xfffffff40a607950 */ /* 0x001fea0003c3ffff */
        .weak           $__internal_1_$__cuda_sm20_sqrt_rn_f32_slowpath
        .type           $__internal_1_$__cuda_sm20_sqrt_rn_f32_slowpath,@function
        .size           $__internal_1_$__cuda_sm20_sqrt_rn_f32_slowpath,(.L_x_30 - $__internal_1_$__cuda_sm20_sqrt_rn_f32_slowpath)
$__internal_1_$__cuda_sm20_sqrt_rn_f32_slowpath:
[----:B------:R-:W-:-:S13]  /*0a80*/  LOP3.LUT P0, RZ, R0, 0x7fffffff, RZ, 0xc0, !PT ;  /* 0x7fffffff00ff7812 */ /* 0x000fda000780c0ff */
[----:B------:R-:W-:Y:S01]  /*0a90*/  @!P0 MOV R2, R0 ;  /* 0x0000000000028202 */ /* 0x000fe20000000f00 */
[----:B------:R-:W-:Y:S06]  /*0aa0*/  @!P0 BRA `(.L_x_11) ;  /* 0x0000000000408947 */ /* 0x000fec0003800000 */
[----:B------:R-:W-:-:S13]  /*0ab0*/  FSETP.GEU.FTZ.AND P0, PT, R0, RZ, PT ;  /* 0x000000ff0000720b */ /* 0x000fda0003f1e000 */
[----:B------:R-:W-:Y:S01]  /*0ac0*/  @!P0 MOV R2, 0x7fffffff ;  /* 0x7fffffff00028802 */ /* 0x000fe20000000f00 */
[----:B------:R-:W-:Y:S06]  /*0ad0*/  @!P0 BRA `(.L_x_11) ;  /* 0x0000000000348947 */ /* 0x000fec0003800000 */
[----:B------:R-:W-:-:S13]  /*0ae0*/  FSETP.GTU.FTZ.AND P0, PT, |R0|, +INF , PT ;  /* 0x7f8000000000780b */ /* 0x000fda0003f1c200 */
[----:B------:R-:W-:Y:S01]  /*0af0*/  @P0 FADD.FTZ R2, R0, 1 ;  /* 0x3f80000000020421 */ /* 0x000fe20000010000 */
[----:B------:R-:W-:Y:S06]  /*0b00*/  @P0 BRA `(.L_x_11) ;  /* 0x0000000000280947 */ /* 0x000fec0003800000 */
[----:B------:R-:W-:-:S13]  /*0b10*/  FSETP.NEU.FTZ.AND P0, PT, |R0|, +INF , PT ;  /* 0x7f8000000000780b */ /* 0x000fda0003f1d200 */
[----:B------:R-:W-:-:S04]  /*0b20*/  @P0 FFMA R10, R0, 1.84467440737095516160e+19, RZ ;  /* 0x5f800000000a0823 */ /* 0x000fc800000000ff */
[----:B------:R-:W0:Y:S02]  /*0b30*/  @P0 MUFU.RSQ R11, R10 ;  /* 0x0000000a000b0308 */ /* 0x000e240000001400 */
[----:B0-----:R-:W-:Y:S01]  /*0b40*/  @P0 FMUL.FTZ R13, R10, R11 ;  /* 0x0000000b0a0d0220 */ /* 0x001fe20000410000 */
[----:B------:R-:W-:-:S03]  /*0b50*/  @P0 FMUL.FTZ R11, R11, 0.5 ;  /* 0x3f0000000b0b0820 */ /* 0x000fc60000410000 */
[----:B------:R-:W-:-:S04]  /*0b60*/  @P0 FADD.FTZ R2, -R13, -RZ ;  /* 0x800000ff0d020221 */ /* 0x000fc80000010100 */
[----:B------:R-:W-:Y:S01]  /*0b70*/  @P0 FFMA R12, R13, R2, R10 ;  /* 0x000000020d0c0223 */ /* 0x000fe2000000000a */
[----:B------:R-:W-:-:S03]  /*0b80*/  @!P0 IMAD.MOV.U32 R2, RZ, RZ, R0 ;  /* 0x000000ffff028224 */ /* 0x000fc600078e0000 */
[----:B------:R-:W-:-:S04]  /*0b90*/  @P0 FFMA R11, R12, R11, R13 ;  /* 0x0000000b0c0b0223 */ /* 0x000fc8000000000d */
[----:B------:R-:W-:-:S07]  /*0ba0*/  @P0 FMUL.FTZ R2, R11, 2.3283064365386962891e-10 ;  /* 0x2f8000000b020820 */ /* 0x000fce0000410000 */
.L_x_11:
[----:B------:R-:W-:Y:S01]  /*0bb0*/  HFMA2 R11, -RZ, RZ, 0, 0 ;  /* 0x00000000ff0b7431 */ /* 0x000fe200000001ff */
[----:B------:R-:W-:-:S04]  /*0bc0*/  MOV R10, R14 ;  /* 0x0000000e000a7202 */ /* 0x000fc80000000f00 */
[----:B------:R-:W-:Y:S05]  /*0bd0*/  RET.REL.NODEC R10 `(_Z20computeNormalsKernelPK11PointXYZRGBP6float4ii) ;  /* 0xfffffff40a087950 */ /* 0x000fea0003c3ffff */
.L_x_12:
[----:B------:R-:W-:-:S00]  /*0be0*/  BRA `(.L_x_12) ;  /* 0xfffffffc00fc7947 */ /* 0x000fc0000383ffff */
[----:B------:R-:W-:-:S00]  /*0bf0*/  NOP ;  /* 0x0000000000007918 */ /* 0x000fc00000000000 */
        /* <DEDUP_REMOVED lines=8> */
.L_x_30:


//--------------------- .text._Z18depthToCloudKernelPKtPKhP11PointXYZRGBiiffff --------------------------
	.section	.text._Z18depthToCloudKernelPKtPKhP11PointXYZRGBiiffff,"ax",@progbits
	.align	128
        .global         _Z18depthToCloudKernelPKtPKhP11PointXYZRGBiiffff
        .type           _Z18depthToCloudKernelPKtPKhP11PointXYZRGBiiffff,@function
        .size           _Z18depthToCloudKernelPKtPKhP11PointXYZRGBiiffff,(.L_x_31 - _Z18depthToCloudKernelPKtPKhP11PointXYZRGBiiffff)
        .other          _Z18depthToCloudKernelPKtPKhP11PointXYZRGBiiffff,@"STO_CUDA_ENTRY STV_DEFAULT"
_Z18depthToCloudKernelPKtPKhP11PointXYZRGBiiffff:
.text._Z18depthToCloudKernelPKtPKhP11PointXYZRGBiiffff:
[----:B------:R-:W-:Y:S01]  /*0000*/  LDC R1, c[0x0][0x37c] ;  /* 0x0000df00ff017b82 */ /* 0x000fe20000000800 */
[----:B------:R-:W0:Y:S07]  /*0010*/  S2R R2, SR_TID.Y ;  /* 0x0000000000027919 */ /* 0x000e2e0000002200 */
[----:B------:R-:W1:Y:S01]  /*0020*/  LDC R0, c[0x0][0x360] ;  /* 0x0000d800ff007b82 */ /* 0x000e620000000800 */
[----:B------:R-:W2:Y:S01]  /*0030*/  LDCU.64 UR6, c[0x0][0x398] ;  /* 0x00007300ff0677ac */ /* 0x000ea20008000a00 */
[----:B------:R-:W1:Y:S06]  /*0040*/  S2R R3, SR_TID.X ;  /* 0x0000000000037919 */ /* 0x000e6c0000002100 */
[----:B------:R-:W0:Y:S08]  /*0050*/  S2UR UR5, SR_CTAID.Y ;  /* 0x00000000000579c3 */ /* 0x000e300000002600 */
[----:B------:R-:W0:Y:S08]  /*0060*/  LDC R5, c[0x0][0x364] ;  /* 0x0000d900ff057b82 */ /* 0x000e300000000800 */
[----:B------:R-:W1:Y:S01]  /*0070*/  S2UR UR4, SR_CTAID.X ;  /* 0x00000000000479c3 */ /* 0x000e620000002500 */
[----:B0-----:R-:W-:-:S05]  /*0080*/  IMAD R5, R5, UR5, R2 ;  /* 0x0000000505057c24 */ /* 0x001fca000f8e0202 */
[----:B--2---:R-:W-:Y:S01]  /*0090*/  ISETP.GE.AND P0, PT, R5, UR7, PT ;  /* 0x0000000705007c0c */ /* 0x004fe2000bf06270 */
[----:B-1----:R-:W-:-:S05]  /*00a0*/  IMAD R0, R0, UR4, R3 ;  /* 0x0000000400007c24 */ /* 0x002fca000f8e0203 */
[----:B------:R-:W-:-:S13]  /*00b0*/  ISETP.GE.OR P0, PT, R0, UR6, P0 ;  /* 0x0000000600007c0c */ /* 0x000fda0008706670 */
[----:B------:R-:W-:Y:S05]  /*00c0*/  @P0 EXIT ;  /* 0x000000000000094d */ /* 0x000fea0003800000 */
[----:B------:R-:W0:Y:S01]  /*00d0*/  LDC.64 R2, c[0x0][0x380] ;  /* 0x0000e000ff027b82 */ /* 0x000e220000000a00 */
[----:B------:R-:W1:Y:S01]  /*00e0*/  LDCU.64 UR4, c[0x0][0x358] ;  /* 0x00006b00ff0477ac */ /* 0x000e620008000a00 */
[----:B------:R-:W-:-:S04]  /*00f0*/  IMAD R4, R5, UR6, R0 ;  /* 0x0000000605047c24 */ /* 0x000fc8000f8e0200 */
[----:B0-----:R-:W-:-:S06]  /*0100*/  IMAD.WIDE R2, R4, 0x2, R2 ;  /* 0x0000000204027825 */ /* 0x001fcc00078e0202 */
[----:B-1----:R-:W2:Y:S02]  /*0110*/  LDG.E.U16.CONSTANT R2, desc[UR4][R2.64] ;  /* 0x0000000402027981 */ /* 0x002ea4000c1e9500 */
[----:B--2---:R-:W-:-:S13]  /*0120*/  ISETP.NE.AND P0, PT, R2, RZ, PT ;  /* 0x000000ff0200720c */ /* 0x004fda0003f05270 */
[----:B------:R-:W0:Y:S01]  /*0130*/  @!P0 LDC.64 R6, c[0x0][0x390] ;  /* 0x0000e400ff068b82 */ /* 0x000e220000000a00 */
[----:B------:R-:W-:Y:S02]  /*0140*/  @!P0 IMAD.MOV.U32 R8, RZ, RZ, 0x7fc00000 ;  /* 0x7fc00000ff088424 */ /* 0x000fe400078e00ff */
[----:B------:R-:W-:Y:S02]  /*0150*/  @!P0 IMAD.MOV.U32 R9, RZ, RZ, 0x7fc00000 ;  /* 0x7fc00000ff098424 */ /* 0x000fe400078e00ff */
[----:B0-----:R-:W-:-:S05]  /*0160*/  @!P0 IMAD.WIDE R6, R4, 0x10, R6 ;  /* 0x0000001004068825 */ /* 0x001fca00078e0206 */
[----:B------:R0:W-:Y:S04]  /*0170*/  @!P0 STG.E.64 desc[UR4][R6.64], R8 ;  /* 0x0000000806008986 */ /* 0x0001e8000c101b04 */
[----:B------:R0:W-:Y:S01]  /*0180*/  @!P0 STG.E desc[UR4][R6.64+0x8], R8 ;  /* 0x0000080806008986 */ /* 0x0001e2000c101904 */
[----:B------:R-:W-:Y:S05]  /*0190*/  @!P0 EXIT ;  /* 0x000000000000894d */ /* 0x000fea0003800000 */
[----:B0-----:R-:W0:Y:S01]  /*01a0*/  LDC R9, c[0x0][0x3a0] ;  /* 0x0000e800ff097b82 */ /* 0x001e220000000800 */
[----:B------:R-:W1:Y:S01]  /*01b0*/  LDCU UR6, c[0x0][0x3a8] ;  /* 0x00007500ff0677ac */ /* 0x000e620008000800 */
[----:B------:R-:W2:Y:S01]  /*01c0*/  I2F.U16 R6, R2 ;  /* 0x0000000200067306 */ /* 0x000ea20000101000 */
[----:B------:R-:W-:Y:S01]  /*01d0*/  I2FP.F32.S32 R0, R0 ;  /* 0x0000000000007245 */ /* 0x000fe20000201400 */
[----:B------:R-:W-:Y:S01]  /*01e0*/  BSSY.RECONVERGENT B0, `(.L_x_13) ;  /* 0x0000011000007945 */ /* 0x000fe20003800200 */
[----:B--2---:R-:W-:-:S03]  /*01f0*/  FMUL R6, R6, 0.0010000000474974513054 ;  /* 0x3a83126f06067820 */ /* 0x004fc60000400000 */
[----:B-1----:R-:W-:-:S04]  /*0200*/  FADD R3, R0, -UR6 ;  /* 0x8000000600037e21 */ /* 0x002fc80008000000 */
[----:B------:R-:W-:Y:S01]  /*0210*/  FMUL R0, R6, R3 ;  /* 0x0000000306007220 */ /* 0x000fe20000400000 */
[----:B0-----:R-:W0:Y:S08]  /*0220*/  MUFU.RCP R7, R9 ;  /* 0x0000000900077308 */ /* 0x001e300000001000 */
[----:B------:R-:W1:Y:S01]  /*0230*/  FCHK P0, R0, R9 ;  /* 0x0000000900007302 */ /* 0x000e620000000000 */
[----:B0-----:R-:W-:-:S04]  /*0240*/  FFMA R8, R7, -R9, 1 ;  /* 0x3f80000007087423 */ /* 0x001fc80000000809 */
[----:B------:R-:W-:-:S04]  /*0250*/  FFMA R7, R7, R8, R7 ;  /* 0x0000000807077223 */ /* 0x000fc80000000007 */
[----:B------:R-:W-:-:S04]  /*0260*/  FFMA R3, R0, R7, RZ ;  /* 0x0000000700037223 */ /* 0x000fc800000000ff */
[----:B------:R-:W-:-:S04]  /*0270*/  FFMA R2, R3, -R9, R0 ;  /* 0x8000000903027223 */ /* 0x000fc80000000000 */
[----:B------:R-:W-:Y:S01]  /*0280*/  FFMA R2, R7, R2, R3 ;  /* 0x0000000207027223 */ /* 0x000fe20000000003 */
[----:B-1----:R-:W-:Y:S06]  /*0290*/  @!P0 BRA `(.L_x_14) ;  /* 0x0000000000148947 */ /* 0x002fec0003800000 */
[----:B------:R-:W0:Y:S01]  /*02a0*/  LDCU UR6, c[0x0][0x3a0] ;  /* 0x00007400ff0677ac */ /* 0x000e220008000800 */
[----:B------:R-:W-:Y:S01]  /*02b0*/  MOV R8, 0x2e0 ;  /* 0x000002e000087802 */ /* 0x000fe20000000f00 */
[----:B0-----:R-:W-:-:S07]  /*02c0*/  IMAD.U32 R3, RZ, RZ, UR6 ;  /* 0x00000006ff037e24 */ /* 0x001fce000f8e00ff */
[----:B------:R-:W-:Y:S05]  /*02d0*/  CALL.REL.NOINC `($__internal_2_$__cuda_sm3x_div_rn_noftz_f32_slowpath) ;  /* 0x0000000000a07944 */ /* 0x000fea0003c00000 */
[----:B------:R-:W-:-:S07]  /*02e0*/  IMAD.MOV.U32 R2, RZ, RZ, R0 ;  /* 0x000000ffff027224 */ /* 0x000fce00078e0000 */
.L_x_14:
[----:B------:R-:W-:Y:S05]  /*02f0*/  BSYNC.RECONVERGENT B0 ;  /* 0x0000000000007941 */ /* 0x000fea0003800200 */
.L_x_13:
[----:B------:R-:W0:Y:S01]  /*0300*/  LDC R7, c[0x0][0x3a4] ;  /* 0x0000e900ff077b82 */ /* 0x000e220000000800 */
[----:B------:R-:W1:Y:S01]  /*0310*/  LDCU UR6, c[0x0][0x3ac] ;  /* 0x00007580ff0677ac */ /* 0x000e620008000800 */
[----:B------:R-:W-:Y:S01]  /*0320*/  I2FP.F32.U32 R5, R5 ;  /* 0x0000000500057245 */ /* 0x000fe20000201000 */
[----:B------:R-:W-:Y:S04]  /*0330*/  BSSY.RECONVERGENT B0, `(.L_x_15) ;  /* 0x0000010000007945 */ /* 0x000fe80003800200 */
        /* <DEDUP_REMOVED lines=15> */
.L_x_16:
[----:B------:R-:W-:Y:S05]  /*0430*/  BSYNC.RECONVERGENT B0 ;  /* 0x0000000000007941 */ /* 0x000fea0003800200 */
.L_x_15:
[----:B------:R-:W0:Y:S01]  /*0440*/  LDCU.64 UR6, c[0x0][0x388] ;  /* 0x00007100ff0677ac */ /* 0x000e220008000a00 */
[----:B------:R-:W-:Y:S01]  /*0450*/  IMAD R0, R4, 0x3, RZ ;  /* 0x0000000304007824 */ /* 0x000fe200078e02ff */
[----:B------:R-:W1:Y:S04]  /*0460*/  LDC.64 R10, c[0x0][0x390] ;  /* 0x0000e400ff0a7b82 */ /* 0x000e680000000a00 */
[----:B0-----:R-:W-:-:S04]  /*0470*/  IADD3 R8, P0, PT, R0, UR6, RZ ;  /* 0x0000000600087c10 */ /* 0x001fc8000ff1e0ff */
[----:B------:R-:W-:-:S05]  /*0480*/  LEA.HI.X.SX32 R9, R0, UR7, 0x1, P0 ;  /* 0x0000000700097c11 */ /* 0x000fca00080f0eff */
[----:B------:R-:W2:Y:S04]  /*0490*/  LDG.E.U8.CONSTANT R0, desc[UR4][R8.64+0x1] ;  /* 0x0000010408007981 */ /* 0x000ea8000c1e9100 */
[----:B------:R-:W2:Y:S04]  /*04a0*/  LDG.E.U8.CONSTANT R5, desc[UR4][R8.64+0x2] ;  /* 0x0000020408057981 */ /* 0x000ea8000c1e9100 */
[----:B------:R-:W3:Y:S01]  /*04b0*/  LDG.E.U8.CONSTANT R7, desc[UR4][R8.64] ;  /* 0x0000000408077981 */ /* 0x000ee2000c1e9100 */
[----:B------:R-:W-:Y:S01]  /*04c0*/  UMOV UR6, 0x3340 ;  /* 0x0000334000067882 */ /* 0x000fe20000000000 */
[----:B-1----:R-:W-:-:S04]  /*04d0*/  IMAD.WIDE R10, R4, 0x10, R10 ;  /* 0x00000010040a7825 */ /* 0x002fc800078e020a */
[----:B------:R-:W-:Y:S01]  /*04e0*/  IMAD.U32 R12, RZ, RZ, UR6 ;  /* 0x00000006ff0c7e24 */ /* 0x000fe2000f8e00ff */
[----:B------:R-:W-:Y:S04]  /*04f0*/  STG.E.64 desc[UR4][R10.64], R2 ;  /* 0x000000020a007986 */ /* 0x000fe8000c101b04 */
[----:B------:R-:W-:Y:S01]  /*0500*/  STG.E desc[UR4][R10.64+0x8], R6 ;  /* 0x000008060a007986 */ /* 0x000fe2000c101904 */
[----:B--2---:R-:W-:Y:S02]  /*0510*/  PRMT R0, R5, 0x3340, R0 ;  /* 0x0000334005007816 */ /* 0x004fe40000000000 */
[----:B---3--:R-:W-:-:S04]  /*0520*/  PRMT R7, R7, R12, 0xffff ;  /* 0x0000ffff07077416 */ /* 0x008fc8000000000c */
[----:B------:R-:W-:-:S05]  /*0530*/  PRMT R7, R0, 0x5410, R7 ;  /* 0x0000541000077816 */ /* 0x000fca0000000007 */
[----:B------:R-:W-:Y:S01]  /*0540*/  STG.E desc[UR4][R10.64+0xc], R7 ;  /* 0x00000c070a007986 */ /* 0x000fe2000c101904 */
[----:B------:R-:W-:Y:S05]  /*0550*/  EXIT ;  /* 0x000000000000794d */ /* 0x000fea0003800000 */
        .weak           $__internal_2_$__cuda_sm3x_div_rn_noftz_f32_slowpath
        .type           $__internal_2_$__cuda_sm3x_div_rn_noftz_f32_slowpath,@function
        .size           $__internal_2_$__cuda_sm3x_div_rn_noftz_f32_slowpath,(.L_x_31 - $__internal_2_$__cuda_sm3x_div_rn_noftz_f32_slowpath)
$__internal_2_$__cuda_sm3x_div_rn_noftz_f32_slowpath:
[----:B------:R-:W-:Y:S01]  /*0560*/  SHF.R.U32.HI R9, RZ, 0x17, R3 ;  /* 0x00000017ff097819 */ /* 0x000fe20000011603 */
[----:B------:R-:W-:Y:S01]  /*0570*/  BSSY.RECONVERGENT B1, `(.L_x_17) ;  /* 0x0000062000017945 */ /* 0x000fe20003800200 */
[----:B------:R-:W-:Y:S02]  /*0580*/  SHF.R.U32.HI R7, RZ, 0x17, R0 ;  /* 0x00000017ff077819 */ /* 0x000fe40000011600 */
[----:B------:R-:W-:Y:S02]  /*0590*/  LOP3.LUT R14, R9, 0xff, RZ, 0xc0, !PT ;  /* 0x000000ff090e7812 */ /* 0x000fe400078ec0ff */
[----:B------:R-:W-:-:S03]  /*05a0*/  LOP3.LUT R12, R7, 0xff, RZ, 0xc0, !PT ;  /* 0x000000ff070c7812 */ /* 0x000fc600078ec0ff */
[----:B------:R-:W-:Y:S02]  /*05b0*/  VIADD R10, R14, 0xffffffff ;  /* 0xffffffff0e0a7836 */ /* 0x000fe40000000000 */
[----:B------:R-:W-:-:S03]  /*05c0*/  VIADD R9, R12, 0xffffffff ;  /* 0xffffffff0c097836 */ /* 0x000fc60000000000 */
[----:B------:R-:W-:-:S04]  /*05d0*/  ISETP.GT.U32.AND P0, PT, R10, 0xfd, PT ;  /* 0x000000fd0a00780c */ /* 0x000fc80003f04070 */
[----:B------:R-:W-:-:S13]  /*05e0*/  ISETP.GT.U32.OR P0, PT, R9, 0xfd, P0 ;  /* 0x000000fd0900780c */ /* 0x000fda0000704470 */
[----:B------:R-:W-:Y:S01]  /*05f0*/  @!P0 IMAD.MOV.U32 R7, RZ, RZ, RZ ;  /* 0x000000ffff078224 */ /* 0x000fe200078e00ff */
[----:B------:R-:W-:Y:S06]  /*0600*/  @!P0 BRA `(.L_x_18) ;  /* 0x00000000005c8947 */ /* 0x000fec0003800000 */
[----:B------:R-:W-:Y:S02]  /*0610*/  FSETP.GTU.FTZ.AND P0, PT, |R0|, +INF , PT ;  /* 0x7f8000000000780b */ /* 0x000fe40003f1c200 */
[----:B------:R-:W-:-:S04]  /*0620*/  FSETP.GTU.FTZ.AND P1, PT, |R3|, +INF , PT ;  /* 0x7f8000000300780b */ /* 0x000fc80003f3c200 */
[----:B------:R-:W-:-:S13]  /*0630*/  PLOP3.LUT P0, PT, P0, P1, PT, 0xf8, 0x8f ;  /* 0x00000000008f781c */ /* 0x000fda0000703f70 */
[----:B------:R-:W-:Y:S05]  /*0640*/  @P0 BRA `(.L_x_19) ;  /* 0x00000004004c0947 */ /* 0x000fea0003800000 */
[----:B------:R-:W-:-:S13]  /*0650*/  LOP3.LUT P0, RZ, R3, 0x7fffffff, R0, 0xc8, !PT ;  /* 0x7fffffff03ff7812 */ /* 0x000fda000780c800 */
[----:B------:R-:W-:Y:S05]  /*0660*/  @!P0 BRA `(.L_x_20) ;  /* 0x00000004003c8947 */ /* 0x000fea0003800000 */
[C---:B------:R-:W-:Y:S02]  /*0670*/  FSETP.NEU.FTZ.AND P2, PT, |R0|.reuse, +INF , PT ;  /* 0x7f8000000000780b */ /* 0x040fe40003f5d200 */
[----:B------:R-:W-:Y:S02]  /*0680*/  FSETP.NEU.FTZ.AND P1, PT, |R3|, +INF , PT ;  /* 0x7f8000000300780b */ /* 0x000fe40003f3d200 */
[----:B------:R-:W-:-:S11]  /*0690*/  FSETP.NEU.FTZ.AND P0, PT, |R0|, +INF , PT ;  /* 0x7f8000000000780b */ /* 0x000fd60003f1d200 */
[----:B------:R-:W-:Y:S05]  /*06a0*/  @!P1 BRA !P2, `(.L_x_20) ;  /* 0x00000004002c9947 */ /* 0x000fea0005000000 */
[----:B------:R-:W-:-:S04]  /*06b0*/  LOP3.LUT P2, RZ, R0, 0x7fffffff, RZ, 0xc0, !PT ;  /* 0x7fffffff00ff7812 */ /* 0x000fc8000784c0ff */
[----:B------:R-:W-:-:S13]  /*06c0*/  PLOP3.LUT P1, PT, P1, P2, PT, 0x2f, 0xf2 ;  /* 0x0000000000f2781c */ /* 0x000fda0000f24577 */
[----:B------:R-:W-:Y:S05]  /*06d0*/  @P1 BRA `(.L_x_21) ;  /* 0x0000000400181947 */ /* 0x000fea0003800000 */
[----:B------:R-:W-:-:S04]  /*06e0*/  LOP3.LUT P1, RZ, R3, 0x7fffffff, RZ, 0xc0, !PT ;  /* 0x7fffffff03ff7812 */ /* 0x000fc8000782c0ff */
[----:B------:R-:W-:-:S13]  /*06f0*/  PLOP3.LUT P0, PT, P0, P1, PT, 0x2f, 0xf2 ;  /* 0x0000000000f2781c */ /* 0x000fda0000702577 */
[----:B------:R-:W-:Y:S05]  /*0700*/  @P0 BRA `(.L_x_22) ;  /* 0x0000000400000947 */ /* 0x000fea0003800000 */
[----:B------:R-:W-:Y:S02]  /*0710*/  ISETP.GE.AND P0, PT, R9, RZ, PT ;  /* 0x000000ff0900720c */ /* 0x000fe40003f06270 */
[----:B------:R-:W-:-:S11]  /*0720*/  ISETP.GE.AND P1, PT, R10, RZ, PT ;  /* 0x000000ff0a00720c */ /* 0x000fd60003f26270 */
[----:B------:R-:W-:Y:S02]  /*0730*/  @P0 IMAD.MOV.U32 R7, RZ, RZ, RZ ;  /* 0x000000ffff070224 */ /* 0x000fe400078e00ff */
[----:B------:R-:W-:Y:S01]  /*0740*/  @!P0 FFMA R0, R0, 1.84467440737095516160e+19, RZ ;  /* 0x5f80000000008823 */ /* 0x000fe200000000ff */
[----:B------:R-:W-:Y:S02]  /*0750*/  @!P0 IMAD.MOV.U32 R7, RZ, RZ, -0x40 ;  /* 0xffffffc0ff078424 */ /* 0x000fe400078e00ff */
[----:B------:R-:W-:Y:S02]  /*0760*/  @!P1 FFMA R3, R3, 1.84467440737095516160e+19, RZ ;  /* 0x5f80000003039823 */ /* 0x000fe400000000ff */
[----:B------:R-:W-:-:S07]  /*0770*/  @!P1 VIADD R7, R7, 0x40 ;  /* 0x0000004007079836 */ /* 0x000fce0000000000 */
.L_x_18:
[----:B------:R-:W-:Y:S01]  /*0780*/  LEA R10, R14, 0xc0800000, 0x17 ;  /* 0xc08000000e0a7811 */ /* 0x000fe200078eb8ff */
[----:B------:R-:W-:Y:S04]  /*0790*/  BSSY.RECONVERGENT B2, `(.L_x_23) ;  /* 0x0000036000027945 */ /* 0x000fe80003800200 */
[----:B------:R-:W-:Y:S02]  /*07a0*/  IMAD.IADD R10, R3, 0x1, -R10 ;  /* 0x00000001030a7824 */ /* 0x000fe400078e0a0a */
[----:B------:R-:W-:Y:S02]  /*07b0*/  VIADD R3, R12, 0xffffff81 ;  /* 0xffffff810c037836 */ /* 0x000fe40000000000 */
[----:B------:R0:W1:Y:S01]  /*07c0*/  MUFU.RCP R9, R10 ;  /* 0x0000000a00097308 */ /* 0x0000620000001000 */
[----:B------:R-:W-:Y:S01]  /*07d0*/  FADD.FTZ R11, -R10, -RZ ;  /* 0x800000ff0a0b7221 */ /* 0x000fe20000010100 */
[C---:B------:R-:W-:Y:S01]  /*07e0*/  IMAD R0, R3.reuse, -0x800000, R0 ;  /* 0xff80000003007824 */ /* 0x040fe200078e0200 */
[----:B0-----:R-:W-:-:S05]  /*07f0*/  IADD3 R10, PT, PT, R3, 0x7f, -R14 ;  /* 0x0000007f030a7810 */ /* 0x001fca0007ffe80e */
[----:B------:R-:W-:Y:S02]  /*0800*/  IMAD.IADD R10, R10, 0x1, R7 ;  /* 0x000000010a0a7824 */ /* 0x000fe400078e0207 */
[----:B-1----:R-:W-:-:S04]  /*0810*/  FFMA R12, R9, R11, 1 ;  /* 0x3f800000090c7423 */ /* 0x002fc8000000000b */
[----:B------:R-:W-:-:S04]  /*0820*/  FFMA R16, R9, R12, R9 ;  /* 0x0000000c09107223 */ /* 0x000fc80000000009 */
[----:B------:R-:W-:-:S04]  /*0830*/  FFMA R9, R0, R16, RZ ;  /* 0x0000001000097223 */ /* 0x000fc800000000ff */
[----:B------:R-:W-:-:S04]  /*0840*/  FFMA R12, R11, R9, R0 ;  /* 0x000000090b0c7223 */ /* 0x000fc80000000000 */
[----:B------:R-:W-:-:S04]  /*0850*/  FFMA R9, R16, R12, R9 ;  /* 0x0000000c10097223 */ /* 0x000fc80000000009 */
[----:B------:R-:W-:-:S04]  /*0860*/  FFMA R12, R11, R9, R0 ;  /* 0x000000090b0c7223 */ /* 0x000fc80000000000 */
[----:B------:R-:W-:-:S05]  /*0870*/  FFMA R0, R16, R12, R9 ;  /* 0x0000000c10007223 */ /* 0x000fca0000000009 */
[----:B------:R-:W-:-:S04]  /*0880*/  SHF.R.U32.HI R3, RZ, 0x17, R0 ;  /* 0x00000017ff037819 */ /* 0x000fc80000011600 */
[----:B------:R-:W-:-:S05]  /*0890*/  LOP3.LUT R3, R3, 0xff, RZ, 0xc0, !PT ;  /* 0x000000ff03037812 */ /* 0x000fca00078ec0ff */
[----:B------:R-:W-:-:S04]  /*08a0*/  IMAD.IADD R11, R3, 0x1, R10 ;  /* 0x00000001030b7824 */ /* 0x000fc800078e020a */
[----:B------:R-:W-:-:S05]  /*08b0*/  VIADD R3, R11, 0xffffffff ;  /* 0xffffffff0b037836 */ /* 0x000fca0000000000 */
[----:B------:R-:W-:-:S13]  /*08c0*/  ISETP.GE.U32.AND P0, PT, R3, 0xfe, PT ;  /* 0x000000fe0300780c */ /* 0x000fda0003f06070 */
[----:B------:R-:W-:Y:S05]  /*08d0*/  @!P0 BRA `(.L_x_24) ;  /* 0x0000000000808947 */ /* 0x000fea0003800000 */
[----:B------:R-:W-:-:S13]  /*08e0*/  ISETP.GT.AND P0, PT, R11, 0xfe, PT ;  /* 0x000000fe0b00780c */ /* 0x000fda0003f04270 */
[----:B------:R-:W-:Y:S05]  /*08f0*/  @P0 BRA `(.L_x_25) ;  /* 0x00000000006c0947 */ /* 0x000fea0003800000 */
[----:B------:R-:W-:-:S13]  /*0900*/  ISETP.GE.AND P0, PT, R11, 0x1, PT ;  /* 0x000000010b00780c */ /* 0x000fda0003f06270 */
[----:B------:R-:W-:Y:S05]  /*0910*/  @P0 BRA `(.L_x_26) ;  /* 0x0000000000740947 */ /* 0x000fea0003800000 */
[----:B------:R-:W-:Y:S02]  /*0920*/  ISETP.GE.AND P0, PT, R11, -0x18, PT ;  /* 0xffffffe80b00780c */ /* 0x000fe40003f06270 */
[----:B------:R-:W-:-:S11]  /*0930*/  LOP3.LUT R0, R0, 0x80000000, RZ, 0xc0, !PT ;  /* 0x8000000000007812 */ /* 0x000fd600078ec0ff */
[----:B------:R-:W-:Y:S05]  /*0940*/  @!P0 BRA `(.L_x_26) ;  /* 0x0000000000688947 */ /* 0x000fea0003800000 */
[CCC-:B------:R-:W-:Y:S01]  /*0950*/  FFMA.RZ R3, R16.reuse, R12.reuse, R9.reuse ;  /* 0x0000000c10037223 */ /* 0x1c0fe2000000c009 */
[CCC-:B------:R-:W-:Y:S01]  /*0960*/  FFMA.RM R10, R16.reuse, R12.reuse, R9.reuse ;  /* 0x0000000c100a7223 */ /* 0x1c0fe20000004009 */
[C---:B------:R-:W-:Y:S02]  /*0970*/  ISETP.NE.AND P2, PT, R11.reuse, RZ, PT ;  /* 0x000000ff0b00720c */ /* 0x040fe40003f45270 */
[----:B------:R-:W-:Y:S02]  /*0980*/  ISETP.NE.AND P1, PT, R11, RZ, PT ;  /* 0x000000ff0b00720c */ /* 0x000fe40003f25270 */
[----:B------:R-:W-:Y:S01]  /*0990*/  LOP3.LUT R7, R3, 0x7fffff, RZ, 0xc0, !PT ;  /* 0x007fffff03077812 */ /* 0x000fe200078ec0ff */
[----:B------:R-:W-:Y:S01]  /*09a0*/  FFMA.RP R3, R16, R12, R9 ;  /* 0x0000000c10037223 */ /* 0x000fe20000008009 */
[----:B------:R-:W-:Y:S02]  /*09b0*/  VIADD R12, R11, 0x20 ;  /* 0x000000200b0c7836 */ /* 0x000fe40000000000 */
[----:B------:R-:W-:Y:S01]  /*09c0*/  LOP3.LUT R7, R7, 0x800000, RZ, 0xfc, !PT ;  /* 0x0080000007077812 */ /* 0x000fe200078efcff */
[----:B------:R-:W-:Y:S01]  /*09d0*/  IMAD.MOV R9, RZ, RZ, -R11 ;  /* 0x000000ffff097224 */ /* 0x000fe200078e0a0b */
[----:B------:R-:W-:-:S02]  /*09e0*/  FSETP.NEU.FTZ.AND P0, PT, R3, R10, PT ;  /* 0x0000000a0300720b */ /* 0x000fc40003f1d000 */
[----:B------:R-:W-:Y:S02]  /*09f0*/  SHF.L.U32 R12, R7, R12, RZ ;  /* 0x0000000c070c7219 */ /* 0x000fe400000006ff */
[----:B------:R-:W-:Y:S02]  /*0a00*/  SEL R10, R9, RZ, P2 ;  /* 0x000000ff090a7207 */ /* 0x000fe40001000000 */
[----:B------:R-:W-:Y:S02]  /*0a10*/  ISETP.NE.AND P1, PT, R12, RZ, P1 ;  /* 0x000000ff0c00720c */ /* 0x000fe40000f25270 */
[----:B------:R-:W-:Y:S02]  /*0a20*/  SHF.R.U32.HI R10, RZ, R10, R7 ;  /* 0x0000000aff0a7219 */ /* 0x000fe40000011607 */
[----:B------:R-:W-:Y:S02]  /*0a30*/  PLOP3.LUT P0, PT, P0, P1, PT, 0xf8, 0x8f ;  /* 0x00000000008f781c */ /* 0x000fe40000703f70 */
[----:B------:R-:W-:-:S02]  /*0a40*/  SHF.R.U32.HI R12, RZ, 0x1, R10 ;  /* 0x00000001ff0c7819 */ /* 0x000fc4000001160a */
[----:B------:R-:W-:-:S04]  /*0a50*/  SEL R3, RZ, 0x1, !P0 ;  /* 0x00000001ff037807 */ /* 0x000fc80004000000 */
[----:B------:R-:W-:-:S04]  /*0a60*/  LOP3.LUT R3, R3, 0x1, R12, 0xf8, !PT ;  /* 0x0000000103037812 */ /* 0x000fc800078ef80c */
[----:B------:R-:W-:-:S05]  /*0a70*/  LOP3.LUT R3, R3, R10, RZ, 0xc0, !PT ;  /* 0x0000000a03037212 */ /* 0x000fca00078ec0ff */
[----:B------:R-:W-:-:S05]  /*0a80*/  IMAD.IADD R3, R12, 0x1, R3 ;  /* 0x000000010c037824 */ /* 0x000fca00078e0203 */
[----:B------:R-:W-:Y:S01]  /*0a90*/  LOP3.LUT R0, R3, R0, RZ, 0xfc, !PT ;  /* 0x0000000003007212 */ /* 0x000fe200078efcff */
[----:B------:R-:W-:Y:S06]  /*0aa0*/  BRA `(.L_x_26) ;  /* 0x0000000000107947 */ /* 0x000fec0003800000 */
.L_x_25:
[----:B------:R-:W-:-:S04]  /*0ab0*/  LOP3.LUT R0, R0, 0x80000000, RZ, 0xc0, !PT ;  /* 0x8000000000007812 */ /* 0x000fc800078ec0ff */
[----:B------:R-:W-:Y:S01]  /*0ac0*/  LOP3.LUT R0, R0, 0x7f800000, RZ, 0xfc, !PT ;  /* 0x7f80000000007812 */ /* 0x000fe200078efcff */
[----:B------:R-:W-:Y:S06]  /*0ad0*/  BRA `(.L_x_26) ;  /* 0x0000000000047947 */ /* 0x000fec0003800000 */
.L_x_24:
[----:B------:R-:W-:-:S07]  /*0ae0*/  IMAD R0, R10, 0x800000, R0 ;  /* 0x008000000a007824 */ /* 0x000fce00078e0200 */
.L_x_26:
[----:B------:R-:W-:Y:S05]  /*0af0*/  BSYNC.RECONVERGENT B2 ;  /* 0x0000000000027941 */ /* 0x000fea0003800200 */
.L_x_23:
[----:B------:R-:W-:Y:S05]  /*0b00*/  BRA `(.L_x_27) ;  /* 0x0000000000207947 */ /* 0x000fea0003800000 */
.L_x_22:
[----:B------:R-:W-:-:S04]  /*0b10*/  LOP3.LUT R0, R3, 0x80000000, R0, 0x48, !PT ;  /* 0x8000000003007812 */ /* 0x000fc800078e4800 */
[----:B------:R-:W-:Y:S01]  /*0b20*/  LOP3.LUT R0, R0, 0x7f800000, RZ, 0xfc, !PT ;  /* 0x7f80000000007812 */ /* 0x000fe200078efcff */
[----:B------:R-:W-:Y:S06]  /*0b30*/  BRA `(.L_x_27) ;  /* 0x0000000000147947 */ /* 0x000fec0003800000 */
.L_x_21:
[----:B------:R-:W-:Y:S01]  /*0b40*/  LOP3.LUT R0, R3, 0x80000000, R0, 0x48, !PT ;  /* 0x8000000003007812 */ /* 0x000fe200078e4800 */
[----:B------:R-:W-:Y:S06]  /*0b50*/  BRA `(.L_x_27) ;  /* 0x00000000000c7947 */ /* 0x000fec0003800000 */
.L_x_20:
[----:B------:R-:W0:Y:S01]  /*0b60*/  MUFU.RSQ R0, -QNAN ;  /* 0xffc0000000007908 */ /* 0x000e220000001400 */
[----:B------:R-:W-:Y:S05]  /*0b70*/  BRA `(.L_x_27) ;  /* 0x0000000000047947 */ /* 0x000fea0003800000 */
.L_x_19:
[----:B------:R-:W-:-:S07]  /*0b80*/  FADD.FTZ R0, R0, R3 ;  /* 0x0000000300007221 */ /* 0x000fce0000010000 */
.L_x_27:
[----:B------:R-:W-:Y:S05]  /*0b90*/  BSYNC.RECONVERGENT B1 ;  /* 0x0000000000017941 */ /* 0x000fea0003800200 */
.L_x_17:
[----:B------:R-:W-:-:S04]  /*0ba0*/  IMAD.MOV.U32 R9, RZ, RZ, 0x0 ;  /* 0x00000000ff097424 */ /* 0x000fc800078e00ff */
[----:B0-----:R-:W-:Y:S05]  /*0bb0*/  RET.REL.NODEC R8 `(_Z18depthToCloudKernelPKtPKhP11PointXYZRGBiiffff) ;  /* 0xfffffff408107950 */ /* 0x001fea0003c3ffff */
.L_x_28:
        /* <DEDUP_REMOVED lines=12> */
.L_x_31:


//--------------------- .nv.shared.reserved.0     --------------------------
	.section	.nv.shared.reserved.0,"aw",@nobits
	.weak		__nv_reservedSMEM_offset_0_alias
	.size		__nv_reservedSMEM_offset_0_alias, 0, 64
	.other		__nv_reservedSMEM_offset_0_alias,@"STO_CUDA_RESERVED_SHARED STV_DEFAULT"
__nv_reservedSMEM_offset_0_alias:
	.zero		0
	.zero		64


//--------------------- .nv.constant0._Z20computeNormalsKernelPK11PointXYZRGBP6float4ii --------------------------
	.section	.nv.constant0._Z20computeNormalsKernelPK11PointXYZRGBP6float4ii,"a",@progbits
	.sectionflags	@""
	.align	4
.nv.constant0._Z20computeNormalsKernelPK11PointXYZRGBP6float4ii:
	.zero		920


//--------------------- .nv.constant0._Z18depthToCloudKernelPKtPKhP11PointXYZRGBiiffff --------------------------
	.section	.nv.constant0._Z18depthToCloudKernelPKtPKhP11PointXYZRGBiiffff,"a",@progbits
	.sectionflags	@""
	.align	4
.nv.constant0._Z18depthToCloudKernelPKtPKhP11PointXYZRGBiiffff:
	.zero		944


//--------------------- SYMBOLS --------------------------

	.type		.nv.reservedSmem.offset0,@object
	.size		.nv.reservedSmem.offset0,0x4
